//
// Generated by NVIDIA NVVM Compiler
//
// Compiler Build ID: CL-36424714
// Cuda compilation tools, release 13.0, V13.0.88
// Based on NVVM 20.0.0
//

.version 9.0
.target sm_100
.address_size 64

	// .globl	_Z21bilateral_filter_cudaPhS_iiiff

.visible .entry _Z21bilateral_filter_cudaPhS_iiiff(
	.param .u64 .ptr .align 1 _Z21bilateral_filter_cudaPhS_iiiff_param_0,
	.param .u64 .ptr .align 1 _Z21bilateral_filter_cudaPhS_iiiff_param_1,
	.param .u32 _Z21bilateral_filter_cudaPhS_iiiff_param_2,
	.param .u32 _Z21bilateral_filter_cudaPhS_iiiff_param_3,
	.param .u32 _Z21bilateral_filter_cudaPhS_iiiff_param_4,
	.param .f32 _Z21bilateral_filter_cudaPhS_iiiff_param_5,
	.param .f32 _Z21bilateral_filter_cudaPhS_iiiff_param_6
)
{
	.reg .pred 	%p<23>;
	.reg .b16 	%rs<4>;
	.reg .b32 	%r<75>;
	.reg .b32 	%f<143>;
	.reg .b64 	%rd<14>;

	ld.param.u64 	%rd4, [_Z21bilateral_filter_cudaPhS_iiiff_param_0];
	ld.param.u32 	%r24, [_Z21bilateral_filter_cudaPhS_iiiff_param_2];
	ld.param.u32 	%r27, [_Z21bilateral_filter_cudaPhS_iiiff_param_3];
	ld.param.u32 	%r26, [_Z21bilateral_filter_cudaPhS_iiiff_param_4];
	ld.param.f32 	%f23, [_Z21bilateral_filter_cudaPhS_iiiff_param_5];
	ld.param.f32 	%f24, [_Z21bilateral_filter_cudaPhS_iiiff_param_6];
	cvta.to.global.u64 	%rd1, %rd4;
	mov.u32 	%r28, %ctaid.x;
	mov.u32 	%r29, %ntid.x;
	mov.u32 	%r30, %tid.x;
	mad.lo.s32 	%r1, %r28, %r29, %r30;
	mov.u32 	%r31, %ctaid.y;
	mov.u32 	%r32, %ntid.y;
	mov.u32 	%r33, %tid.y;
	mad.lo.s32 	%r34, %r31, %r32, %r33;
	setp.ge.s32 	%p1, %r1, %r24;
	setp.ge.s32 	%p2, %r34, %r27;
	or.pred  	%p3, %p1, %p2;
	@%p3 bra 	$L__BB0_14;
	mad.lo.s32 	%r3, %r24, %r34, %r1;
	setp.lt.s32 	%p4, %r26, 0;
	mov.f32 	%f135, 0f00000000;
	mov.f32 	%f136, %f135;
	@%p4 bra 	$L__BB0_13;
	neg.s32 	%r70, %r26;
	cvt.s64.s32 	%rd5, %r3;
	add.s64 	%rd6, %rd1, %rd5;
	ld.global.u8 	%r5, [%rd6];
	add.f32 	%f27, %f23, %f23;
	mul.f32 	%f1, %f23, %f27;
	add.f32 	%f28, %f24, %f24;
	mul.f32 	%f2, %f24, %f28;
	sub.s32 	%r6, %r1, %r26;
	mul.lo.s32 	%r7, %r26, %r26;
	sub.s32 	%r8, 1, %r26;
	shl.b32 	%r35, %r26, 1;
	neg.s32 	%r9, %r35;
	mov.f32 	%f136, 0f00000000;
	mov.f32 	%f135, %f136;
$L__BB0_3:
	setp.ge.s32 	%p5, %r6, %r24;
	add.s32 	%r11, %r70, %r34;
	or.b32  	%r36, %r6, %r11;
	setp.ge.s32 	%p6, %r11, %r27;
	mul.lo.s32 	%r12, %r11, %r24;
	mul.lo.s32 	%r13, %r70, %r70;
	setp.lt.s32 	%p7, %r36, 0;
	or.pred  	%p8, %p5, %p6;
	or.pred  	%p9, %p8, %p7;
	@%p9 bra 	$L__BB0_5;
	add.s32 	%r37, %r6, %r12;
	cvt.s64.s32 	%rd7, %r37;
	add.s64 	%rd8, %rd1, %rd7;
	ld.global.u8 	%rs1, [%rd8];
	add.s32 	%r38, %r7, %r13;
	cvt.rn.f32.u32 	%f29, %r38;
	sqrt.rn.f32 	%f30, %f29;
	neg.f32 	%f31, %f30;
	mul.f32 	%f32, %f30, %f31;
	div.rn.f32 	%f33, %f32, %f1;
	fma.rn.f32 	%f34, %f33, 0f3BBB989D, 0f3F000000;
	cvt.sat.f32.f32 	%f35, %f34;
	mov.f32 	%f36, 0f4B400001;
	mov.f32 	%f37, 0f437C0000;
	fma.rm.f32 	%f38, %f35, %f37, %f36;
	add.f32 	%f39, %f38, 0fCB40007F;
	neg.f32 	%f40, %f39;
	fma.rn.f32 	%f41, %f33, 0f3FB8AA3B, %f40;
	fma.rn.f32 	%f42, %f33, 0f32A57060, %f41;
	mov.b32 	%r39, %f38;
	shl.b32 	%r40, %r39, 23;
	mov.b32 	%f43, %r40;
	ex2.approx.ftz.f32 	%f44, %f42;
	mul.f32 	%f45, %f44, %f43;
	cvt.u32.u16 	%r41, %rs1;
	sub.s32 	%r42, %r5, %r41;
	abs.s32 	%r43, %r42;
	cvt.rn.f32.u32 	%f46, %r43;
	neg.f32 	%f47, %f46;
	mul.f32 	%f48, %f46, %f47;
	div.rn.f32 	%f49, %f48, %f2;
	fma.rn.f32 	%f50, %f49, 0f3BBB989D, 0f3F000000;
	cvt.sat.f32.f32 	%f51, %f50;
	fma.rm.f32 	%f52, %f51, %f37, %f36;
	add.f32 	%f53, %f52, 0fCB40007F;
	neg.f32 	%f54, %f53;
	fma.rn.f32 	%f55, %f49, 0f3FB8AA3B, %f54;
	fma.rn.f32 	%f56, %f49, 0f32A57060, %f55;
	mov.b32 	%r44, %f52;
	shl.b32 	%r45, %r44, 23;
	mov.b32 	%f57, %r45;
	ex2.approx.ftz.f32 	%f58, %f56;
	mul.f32 	%f59, %f58, %f57;
	mul.f32 	%f60, %f45, %f59;
	cvt.rn.f32.u16 	%f61, %rs1;
	fma.rn.f32 	%f135, %f60, %f61, %f135;
	add.f32 	%f136, %f136, %f60;
$L__BB0_5:
	setp.eq.s32 	%p10, %r26, 0;
	@%p10 bra 	$L__BB0_12;
	add.s32 	%r71, %r6, %r12;
	mov.u32 	%r72, %r6;
	mov.u32 	%r73, %r9;
	mov.u32 	%r74, %r8;
$L__BB0_7:
	setp.ge.s32 	%p11, %r11, %r27;
	add.s32 	%r46, %r72, 1;
	or.b32  	%r47, %r46, %r11;
	setp.lt.s32 	%p12, %r47, 0;
	setp.ge.s32 	%p13, %r46, %r24;
	or.pred  	%p14, %p13, %p11;
	add.s32 	%r48, %r71, 1;
	cvt.s64.s32 	%rd9, %r48;
	add.s64 	%rd2, %rd1, %rd9;
	or.pred  	%p15, %p14, %p12;
	@%p15 bra 	$L__BB0_9;
	ld.global.u8 	%rs2, [%rd2];
	mad.lo.s32 	%r49, %r74, %r74, %r13;
	cvt.rn.f32.u32 	%f62, %r49;
	sqrt.rn.f32 	%f63, %f62;
	neg.f32 	%f64, %f63;
	mul.f32 	%f65, %f63, %f64;
	div.rn.f32 	%f66, %f65, %f1;
	fma.rn.f32 	%f67, %f66, 0f3BBB989D, 0f3F000000;
	cvt.sat.f32.f32 	%f68, %f67;
	mov.f32 	%f69, 0f4B400001;
	mov.f32 	%f70, 0f437C0000;
	fma.rm.f32 	%f71, %f68, %f70, %f69;
	add.f32 	%f72, %f71, 0fCB40007F;
	neg.f32 	%f73, %f72;
	fma.rn.f32 	%f74, %f66, 0f3FB8AA3B, %f73;
	fma.rn.f32 	%f75, %f66, 0f32A57060, %f74;
	mov.b32 	%r50, %f71;
	shl.b32 	%r51, %r50, 23;
	mov.b32 	%f76, %r51;
	ex2.approx.ftz.f32 	%f77, %f75;
	mul.f32 	%f78, %f77, %f76;
	cvt.u32.u16 	%r52, %rs2;
	sub.s32 	%r53, %r5, %r52;
	abs.s32 	%r54, %r53;
	cvt.rn.f32.u32 	%f79, %r54;
	neg.f32 	%f80, %f79;
	mul.f32 	%f81, %f79, %f80;
	div.rn.f32 	%f82, %f81, %f2;
	fma.rn.f32 	%f83, %f82, 0f3BBB989D, 0f3F000000;
	cvt.sat.f32.f32 	%f84, %f83;
	fma.rm.f32 	%f85, %f84, %f70, %f69;
	add.f32 	%f86, %f85, 0fCB40007F;
	neg.f32 	%f87, %f86;
	fma.rn.f32 	%f88, %f82, 0f3FB8AA3B, %f87;
	fma.rn.f32 	%f89, %f82, 0f32A57060, %f88;
	mov.b32 	%r55, %f85;
	shl.b32 	%r56, %r55, 23;
	mov.b32 	%f90, %r56;
	ex2.approx.ftz.f32 	%f91, %f89;
	mul.f32 	%f92, %f91, %f90;
	mul.f32 	%f93, %f78, %f92;
	cvt.rn.f32.u16 	%f94, %rs2;
	fma.rn.f32 	%f135, %f93, %f94, %f135;
	add.f32 	%f136, %f136, %f93;
$L__BB0_9:
	add.s32 	%r72, %r72, 2;
	or.b32  	%r57, %r72, %r11;
	setp.lt.s32 	%p17, %r57, 0;
	setp.ge.s32 	%p18, %r72, %r24;
	or.pred  	%p19, %p18, %p11;
	or.pred  	%p20, %p19, %p17;
	@%p20 bra 	$L__BB0_11;
	mad.lo.s32 	%r58, %r74, %r74, %r74;
	add.s32 	%r59, %r74, %r58;
	ld.global.u8 	%rs3, [%rd2+1];
	add.s32 	%r60, %r59, %r13;
	add.s32 	%r61, %r60, 1;
	cvt.rn.f32.u32 	%f95, %r61;
	sqrt.rn.f32 	%f96, %f95;
	neg.f32 	%f97, %f96;
	mul.f32 	%f98, %f96, %f97;
	div.rn.f32 	%f99, %f98, %f1;
	fma.rn.f32 	%f100, %f99, 0f3BBB989D, 0f3F000000;
	cvt.sat.f32.f32 	%f101, %f100;
	mov.f32 	%f102, 0f4B400001;
	mov.f32 	%f103, 0f437C0000;
	fma.rm.f32 	%f104, %f101, %f103, %f102;
	add.f32 	%f105, %f104, 0fCB40007F;
	neg.f32 	%f106, %f105;
	fma.rn.f32 	%f107, %f99, 0f3FB8AA3B, %f106;
	fma.rn.f32 	%f108, %f99, 0f32A57060, %f107;
	mov.b32 	%r62, %f104;
	shl.b32 	%r63, %r62, 23;
	mov.b32 	%f109, %r63;
	ex2.approx.ftz.f32 	%f110, %f108;
	mul.f32 	%f111, %f110, %f109;
	cvt.u32.u16 	%r64, %rs3;
	sub.s32 	%r65, %r5, %r64;
	abs.s32 	%r66, %r65;
	cvt.rn.f32.u32 	%f112, %r66;
	neg.f32 	%f113, %f112;
	mul.f32 	%f114, %f112, %f113;
	div.rn.f32 	%f115, %f114, %f2;
	fma.rn.f32 	%f116, %f115, 0f3BBB989D, 0f3F000000;
	cvt.sat.f32.f32 	%f117, %f116;
	fma.rm.f32 	%f118, %f117, %f103, %f102;
	add.f32 	%f119, %f118, 0fCB40007F;
	neg.f32 	%f120, %f119;
	fma.rn.f32 	%f121, %f115, 0f3FB8AA3B, %f120;
	fma.rn.f32 	%f122, %f115, 0f32A57060, %f121;
	mov.b32 	%r67, %f118;
	shl.b32 	%r68, %r67, 23;
	mov.b32 	%f123, %r68;
	ex2.approx.ftz.f32 	%f124, %f122;
	mul.f32 	%f125, %f124, %f123;
	mul.f32 	%f126, %f111, %f125;
	cvt.rn.f32.u16 	%f127, %rs3;
	fma.rn.f32 	%f135, %f126, %f127, %f135;
	add.f32 	%f136, %f136, %f126;
$L__BB0_11:
	add.s32 	%r74, %r74, 2;
	add.s32 	%r73, %r73, 2;
	add.s32 	%r71, %r71, 2;
	setp.ne.s32 	%p21, %r73, 0;
	@%p21 bra 	$L__BB0_7;
$L__BB0_12:
	add.s32 	%r23, %r70, 1;
	setp.ne.s32 	%p22, %r70, %r26;
	mov.u32 	%r70, %r23;
	@%p22 bra 	$L__BB0_3;
$L__BB0_13:
	ld.param.u64 	%rd13, [_Z21bilateral_filter_cudaPhS_iiiff_param_1];
	cvt.s64.s32 	%rd10, %r3;
	div.rn.f32 	%f128, %f135, %f136;
	cvt.rzi.u32.f32 	%r69, %f128;
	cvta.to.global.u64 	%rd11, %rd13;
	add.s64 	%rd12, %rd11, %rd10;
	st.global.u8 	[%rd12], %r69;
$L__BB0_14:
	ret;

}


// ===== COMPILED SASS (sm_100) =====

	.target	sm_100

	.elftype	@"ET_EXEC"


//--------------------- .note.nv.tkinfo           --------------------------
	.section	.note.nv.tkinfo,"",@"SHT_NOTE"
	.sectionflags	@"SHF_NOTE_NV_TKINFO"
	.tkinfo
        /*0018*/ 	.word	0x00000002
        /*0030*/ 	.string	""
        /*0030*/ 	.string	"ptxas"
        /*0030*/ 	.string	"Cuda compilation tools, release 13.0, V13.0.88"
        /*0030*/ 	.string	"Build cuda_13.0.r13.0/compiler.36424714_0"
        /*0030*/ 	.string	"-arch sm_100 -m 64 "



//--------------------- .note.nv.cuinfo           --------------------------
	.section	.note.nv.cuinfo,"",@"SHT_NOTE"
	.sectionflags	@"SHF_NOTE_NV_CUINFO"
        /*0018*/ 	.short	0x0002
        /*001a*/ 	.short	0x0064
        /*001c*/ 	.short	0x0082
	.zero		2


//--------------------- .nv.info                  --------------------------
	.section	.nv.info,"",@"SHT_CUDA_INFO"
	.align	4


	//----- nvinfo : EIATTR_REGCOUNT
	.align		4
        /*0000*/ 	.byte	0x04, 0x2f
        /*0002*/ 	.short	(.L_1 - .L_0)
	.align		4
.L_0:
        /*0004*/ 	.word	index@(_Z21bilateral_filter_cudaPhS_iiiff)
        /*0008*/ 	.word	0x0000001c


	//----- nvinfo : EIATTR_FRAME_SIZE
	.align		4
.L_1:
        /*000c*/ 	.byte	0x04, 0x11
        /*000e*/ 	.short	(.L_3 - .L_2)
	.align		4
.L_2:
        /*0010*/ 	.word	index@($__internal_1_$__cuda_sm3x_div_rn_noftz_f32_slowpath)
        /*0014*/ 	.word	0x00000000


	//----- nvinfo : EIATTR_FRAME_SIZE
	.align		4
.L_3:
        /*0018*/ 	.byte	0x04, 0x11
        /*001a*/ 	.short	(.L_5 - .L_4)
	.align		4
.L_4:
        /*001c*/ 	.word	index@($__internal_0_$__cuda_sm20_sqrt_rn_f32_slowpath)
        /*0020*/ 	.word	0x00000000


	//----- nvinfo : EIATTR_FRAME_SIZE
	.align		4
.L_5:
        /*0024*/ 	.byte	0x04, 0x11
        /*0026*/ 	.short	(.L_7 - .L_6)
	.align		4
.L_6:
        /*0028*/ 	.word	index@(_Z21bilateral_filter_cudaPhS_iiiff)
        /*002c*/ 	.word	0x00000000


	//----- nvinfo : EIATTR_MIN_STACK_SIZE
	.align		4
.L_7:
        /*0030*/ 	.byte	0x04, 0x12
        /*0032*/ 	.short	(.L_9 - .L_8)
	.align		4
.L_8:
        /*0034*/ 	.word	index@(_Z21bilateral_filter_cudaPhS_iiiff)
        /*0038*/ 	.word	0x00000000
.L_9:


//--------------------- .nv.compat                --------------------------
	.section	.nv.compat,"",@"SHT_CUDA_COMPAT_INFO"
	.align	4
        /*0000*/ 	.byte	0x02, 0x09, 0x00, 0x00, 0x02, 0x02, 0x01, 0x00, 0x02, 0x05, 0x05, 0x00, 0x03, 0x07, 0x01, 0x01
        /*0010*/ 	.byte	0x02, 0x03, 0x00, 0x00, 0x02, 0x06, 0x01, 0x00, 0x04, 0x0b, 0x08, 0x00, 0x01, 0x00, 0x00, 0x00
        /*0020*/ 	.byte	0x00, 0x00, 0x00, 0x00


//--------------------- .nv.info._Z21bilateral_filter_cudaPhS_iiiff --------------------------
	.section	.nv.info._Z21bilateral_filter_cudaPhS_iiiff,"",@"SHT_CUDA_INFO"
	.sectionflags	@""
	.align	4


	//----- nvinfo : EIATTR_CUDA_API_VERSION
	.align		4
        /*0000*/ 	.byte	0x04, 0x37
        /*0002*/ 	.short	(.L_11 - .L_10)
.L_10:
        /*0004*/ 	.word	0x00000082


	//----- nvinfo : EIATTR_KPARAM_INFO
	.align		4
.L_11:
        /*0008*/ 	.byte	0x04, 0x17
        /*000a*/ 	.short	(.L_13 - .L_12)
.L_12:
        /*000c*/ 	.word	0x00000000
        /*0010*/ 	.short	0x0006
        /*0012*/ 	.short	0x0020
        /*0014*/ 	.byte	0x00, 0xf0, 0x11, 0x00


	//----- nvinfo : EIATTR_KPARAM_INFO
	.align		4
.L_13:
        /*0018*/ 	.byte	0x04, 0x17
        /*001a*/ 	.short	(.L_15 - .L_14)
.L_14:
        /*001c*/ 	.word	0x00000000
        /*0020*/ 	.short	0x0005
        /*0022*/ 	.short	0x001c
        /*0024*/ 	.byte	0x00, 0xf0, 0x11, 0x00


	//----- nvinfo : EIATTR_KPARAM_INFO
	.align		4
.L_15:
        /*0028*/ 	.byte	0x04, 0x17
        /*002a*/ 	.short	(.L_17 - .L_16)
.L_16:
        /*002c*/ 	.word	0x00000000
        /*0030*/ 	.short	0x0004
        /*0032*/ 	.short	0x0018
        /*0034*/ 	.byte	0x00, 0xf0, 0x11, 0x00


	//----- nvinfo : EIATTR_KPARAM_INFO
	.align		4
.L_17:
        /*0038*/ 	.byte	0x04, 0x17
        /*003a*/ 	.short	(.L_19 - .L_18)
.L_18:
        /*003c*/ 	.word	0x00000000
        /*0040*/ 	.short	0x0003
        /*0042*/ 	.short	0x0014
        /*0044*/ 	.byte	0x00, 0xf0, 0x11, 0x00


	//----- nvinfo : EIATTR_KPARAM_INFO
	.align		4
.L_19:
        /*0048*/ 	.byte	0x04, 0x17
        /*004a*/ 	.short	(.L_21 - .L_20)
.L_20:
        /*004c*/ 	.word	0x00000000
        /*0050*/ 	.short	0x0002
        /*0052*/ 	.short	0x0010
        /*0054*/ 	.byte	0x00, 0xf0, 0x11, 0x00


	//----- nvinfo : EIATTR_KPARAM_INFO
	.align		4
.L_21:
        /*0058*/ 	.byte	0x04, 0x17
        /*005a*/ 	.short	(.L_23 - .L_22)
.L_22:
        /*005c*/ 	.word	0x00000000
        /*0060*/ 	.short	0x0001
        /*0062*/ 	.short	0x0008
        /*0064*/ 	.byte	0x00, 0xf5, 0x21, 0x00


	//----- nvinfo : EIATTR_KPARAM_INFO
	.align		4
.L_23:
        /*0068*/ 	.byte	0x04, 0x17
        /*006a*/ 	.short	(.L_25 - .L_24)
.L_24:
        /*006c*/ 	.word	0x00000000
        /*0070*/ 	.short	0x0000
        /*0072*/ 	.short	0x0000
        /*0074*/ 	.byte	0x00, 0xf5, 0x21, 0x00


	//----- nvinfo : EIATTR_SPARSE_MMA_MASK
	.align		4
.L_25:
        /*0078*/ 	.byte	0x03, 0x50
        /*007a*/ 	.short	0x0000


	//----- nvinfo : EIATTR_MAXREG_COUNT
	.align		4
        /*007c*/ 	.byte	0x03, 0x1b
        /*007e*/ 	.short	0x00ff


	//----- nvinfo : EIATTR_MERCURY_ISA_VERSION
	.align		4
        /*0080*/ 	.byte	0x03, 0x5f
        /*0082*/ 	.short	0x0101


	//----- nvinfo : EIATTR_VRC_CTA_INIT_COUNT
	.align		4
        /*0084*/ 	.byte	0x02, 0x4a
	.zero		1
	.zero		1


	//----- nvinfo : EIATTR_EXIT_INSTR_OFFSETS
	.align		4
        /*0088*/ 	.byte	0x04, 0x1c
        /*008a*/ 	.short	(.L_27 - .L_26)


	//   ....[0]....
.L_26:
        /*008c*/ 	.word	0x000000c0


	//   ....[1]....
        /*0090*/ 	.word	0x000014d0


	//----- nvinfo : EIATTR_CRS_STACK_SIZE
	.align		4
.L_27:
        /*0094*/ 	.byte	0x04, 0x1e
        /*0096*/ 	.short	(.L_29 - .L_28)
.L_28:
        /*0098*/ 	.word	0x00000000


	//----- nvinfo : EIATTR_CBANK_PARAM_SIZE
	.align		4
.L_29:
        /*009c*/ 	.byte	0x03, 0x19
        /*009e*/ 	.short	0x0024


	//----- nvinfo : EIATTR_PARAM_CBANK
	.align		4
        /*00a0*/ 	.byte	0x04, 0x0a
        /*00a2*/ 	.short	(.L_31 - .L_30)
	.align		4
.L_30:
        /*00a4*/ 	.word	index@(.nv.constant0._Z21bilateral_filter_cudaPhS_iiiff)
        /*00a8*/ 	.short	0x0380
        /*00aa*/ 	.short	0x0024


	//----- nvinfo : EIATTR_SW_WAR
	.align		4
.L_31:
        /*00ac*/ 	.byte	0x04, 0x36
        /*00ae*/ 	.short	(.L_33 - .L_32)
.L_32:
        /*00b0*/ 	.word	0x00000008
.L_33:


//--------------------- .nv.callgraph             --------------------------
	.section	.nv.callgraph,"",@"SHT_CUDA_CALLGRAPH"
	.align	4
	.sectionentsize	8
	.align		4
        /*0000*/ 	.word	0x00000000
	.align		4
        /*0004*/ 	.word	0xffffffff
	.align		4
        /*0008*/ 	.word	0x00000000
	.align		4
        /*000c*/ 	.word	0xfffffffe
	.align		4
        /*0010*/ 	.word	0x00000000
	.align		4
        /*0014*/ 	.word	0xfffffffd
	.align		4
        /*0018*/ 	.word	0x00000000
	.align		4
        /*001c*/ 	.word	0xfffffffc


//--------------------- .text._Z21bilateral_filter_cudaPhS_iiiff --------------------------
	.section	.text._Z21bilateral_filter_cudaPhS_iiiff,"ax",@progbits
	.align	128
        .global         _Z21bilateral_filter_cudaPhS_iiiff
        .type           _Z21bilateral_filter_cudaPhS_iiiff,@function
        .size           _Z21bilateral_filter_cudaPhS_iiiff,(.L_x_47 - _Z21bilateral_filter_cudaPhS_iiiff)
        .other          _Z21bilateral_filter_cudaPhS_iiiff,@"STO_CUDA_ENTRY STV_DEFAULT"
_Z21bilateral_filter_cudaPhS_iiiff:
.text._Z21bilateral_filter_cudaPhS_iiiff:
[----:B------:R-:W-:Y:S01]  /*0000*/  LDC R1, c[0x0][0x37c] ;  /* 0x0000df00ff017b82 */ /* 0x000fe20000000800 */
[----:B------:R-:W0:Y:S07]  /*0010*/  S2R R3, SR_TID.Y ;  /* 0x0000000000037919 */ /* 0x000e2e0000002200 */
[----:B------:R-:W1:Y:S01]  /*0020*/  LDC R9, c[0x0][0x360] ;  /* 0x0000d800ff097b82 */ /* 0x000e620000000800 */
[----:B------:R-:W2:Y:S01]  /*0030*/  LDCU.64 UR6, c[0x0][0x390] ;  /* 0x00007200ff0677ac */ /* 0x000ea20008000a00 */
[----:B------:R-:W1:Y:S06]  /*0040*/  S2R R0, SR_TID.X ;  /* 0x0000000000007919 */ /* 0x000e6c0000002100 */
[----:B------:R-:W0:Y:S08]  /*0050*/  S2UR UR5, SR_CTAID.Y ;  /* 0x00000000000579c3 */ /* 0x000e300000002600 */
[----:B------:R-:W0:Y:S08]  /*0060*/  LDC R6, c[0x0][0x364] ;  /* 0x0000d900ff067b82 */ /* 0x000e300000000800 */
[----:B------:R-:W1:Y:S01]  /*0070*/  S2UR UR4, SR_CTAID.X ;  /* 0x00000000000479c3 */ /* 0x000e620000002500 */
[----:B0-----:R-:W-:-:S05]  /*0080*/  IMAD R6, R6, UR5, R3 ;  /* 0x0000000506067c24 */ /* 0x001fca000f8e0203 */
[----:B--2---:R-:W-:Y:S01]  /*0090*/  ISETP.GE.AND P0, PT, R6, UR7, PT ;  /* 0x0000000706007c0c */ /* 0x004fe2000bf06270 */
[----:B-1----:R-:W-:-:S05]  /*00a0*/  IMAD R9, R9, UR4, R0 ;  /* 0x0000000409097c24 */ /* 0x002fca000f8e0200 */
[----:B------:R-:W-:-:S13]  /*00b0*/  ISETP.GE.OR P0, PT, R9, UR6, P0 ;  /* 0x0000000609007c0c */ /* 0x000fda0008706670 */
[----:B------:R-:W-:Y:S05]  /*00c0*/  @P0 EXIT ;  /* 0x000000000000094d */ /* 0x000fea0003800000 */
[----:B------:R-:W0:Y:S01]  /*00d0*/  LDCU UR7, c[0x0][0x398] ;  /* 0x00007300ff0777ac */ /* 0x000e220008000800 */
[----:B------:R-:W-:Y:S02]  /*00e0*/  HFMA2 R7, -RZ, RZ, 0, 0 ;  /* 0x00000000ff077431 */ /* 0x000fe400000001ff */
[----:B------:R-:W-:Y:S01]  /*00f0*/  IMAD R15, R6, UR6, R9 ;  /* 0x00000006060f7c24 */ /* 0x000fe2000f8e0209 */
[----:B------:R-:W-:Y:S01]  /*0100*/  MOV R2, RZ ;  /* 0x000000ff00027202 */ /* 0x000fe20000000f00 */
[----:B------:R-:W1:Y:S01]  /*0110*/  LDCU.64 UR10, c[0x0][0x358] ;  /* 0x00006b00ff0a77ac */ /* 0x000e620008000a00 */
[----:B0-----:R-:W-:-:S09]  /*0120*/  UISETP.GE.AND UP0, UPT, UR7, URZ, UPT ;  /* 0x000000ff0700728c */ /* 0x001fd2000bf06270 */
[----:B-1----:R-:W-:Y:S05]  /*0130*/  BRA.U !UP0, `(.L_x_0) ;  /* 0x0000001108987547 */ /* 0x002fea000b800000 */
[----:B------:R-:W0:Y:S01]  /*0140*/  LDC R7, c[0x0][0x3a0] ;  /* 0x0000e800ff077b82 */ /* 0x000e220000000800 */
[----:B------:R-:W1:Y:S07]  /*0150*/  LDCU.64 UR4, c[0x0][0x380] ;  /* 0x00007000ff0477ac */ /* 0x000e6e0008000a00 */
[----:B------:R-:W2:Y:S01]  /*0160*/  LDC R5, c[0x0][0x39c] ;  /* 0x0000e700ff057b82 */ /* 0x000ea20000000800 */
[----:B------:R-:W-:Y:S01]  /*0170*/  VIADD R9, R9, -UR7 ;  /* 0x8000000709097c36 */ /* 0x000fe20008000000 */
[----:B-1----:R-:W-:-:S04]  /*0180*/  IADD3 R2, P0, PT, R15, UR4, RZ ;  /* 0x000000040f027c10 */ /* 0x002fc8000ff1e0ff */
[----:B------:R-:W-:Y:S01]  /*0190*/  LEA.HI.X.SX32 R3, R15, UR5, 0x1, P0 ;  /* 0x000000050f037c11 */ /* 0x000fe200080f0eff */
[----:B0-----:R-:W-:-:S04]  /*01a0*/  FADD R12, R7, R7 ;  /* 0x00000007070c7221 */ /* 0x001fc80000000000 */
[----:B------:R0:W5:Y:S01]  /*01b0*/  LDG.E.U8 R8, desc[UR10][R2.64] ;  /* 0x0000000a02087981 */ /* 0x000162000c1e1100 */
[----:B------:R-:W-:Y:S01]  /*01c0*/  FMUL R12, R12, R7 ;  /* 0x000000070c0c7220 */ /* 0x000fe20000400000 */
[----:B------:R-:W-:Y:S01]  /*01d0*/  MOV R7, RZ ;  /* 0x000000ff00077202 */ /* 0x000fe20000000f00 */
[----:B------:R-:W-:Y:S01]  /*01e0*/  UIADD3 UR4, UPT, UPT, -UR7, 0x1, URZ ;  /* 0x0000000107047890 */ /* 0x000fe2000fffe1ff */
[----:B--2---:R-:W-:Y:S01]  /*01f0*/  FADD R10, R5, R5 ;  /* 0x00000005050a7221 */ /* 0x004fe20000000000 */
[----:B------:R-:W-:Y:S02]  /*0200*/  UIADD3 UR5, UPT, UPT, -UR7, URZ, URZ ;  /* 0x000000ff07057290 */ /* 0x000fe4000fffe1ff */
[----:B------:R-:W-:Y:S01]  /*0210*/  ULEA UR9, -UR7, URZ, 0x1 ;  /* 0x000000ff07097291 */ /* 0x000fe2000f8e09ff */
[----:B------:R-:W-:Y:S01]  /*0220*/  FMUL R10, R10, R5 ;  /* 0x000000050a0a7220 */ /* 0x000fe20000400000 */
[----:B0-----:R-:W-:-:S10]  /*0230*/  MOV R2, RZ ;  /* 0x000000ff00027202 */ /* 0x001fd40000000f00 */
.L_x_30:
[----:B------:R-:W0:Y:S01]  /*0240*/  LDCU.64 UR14, c[0x0][0x390] ;  /* 0x00007200ff0e77ac */ /* 0x000e220008000a00 */
[----:B------:R-:W-:Y:S01]  /*0250*/  VIADD R14, R6, UR5 ;  /* 0x00000005060e7c36 */ /* 0x000fe20008000000 */
[----:B------:R-:W-:Y:S01]  /*0260*/  BSSY.RECONVERGENT B0, `(.L_x_1) ;  /* 0x0000058000007945 */ /* 0x000fe20003800200 */
[----:B------:R-:W1:Y:S03]  /*0270*/  LDCU UR7, c[0x0][0x398] ;  /* 0x00007300ff0777ac */ /* 0x000e660008000800 */
[----:B------:R-:W-:Y:S01]  /*0280*/  LOP3.LUT R0, R9, R14, RZ, 0xfc, !PT ;  /* 0x0000000e09007212 */ /* 0x000fe200078efcff */
[----:B------:R-:W-:Y:S01]  /*0290*/  UMOV UR6, UR5 ;  /* 0x0000000500067c82 */ /* 0x000fe20008000000 */
[----:B------:R-:W-:Y:S02]  /*02a0*/  UIMAD UR12, UR5, UR5, URZ ;  /* 0x00000005050c72a4 */ /* 0x000fe4000f8e02ff */
[----:B------:R-:W-:Y:S01]  /*02b0*/  UIADD3 UR5, UPT, UPT, UR5, 0x1, URZ ;  /* 0x0000000105057890 */ /* 0x000fe2000fffe0ff */
[----:B0-----:R-:W-:-:S04]  /*02c0*/  ISETP.GE.AND P0, PT, R14, UR15, PT ;  /* 0x0000000f0e007c0c */ /* 0x001fc8000bf06270 */
[----:B------:R-:W-:Y:S01]  /*02d0*/  ISETP.GE.OR P0, PT, R9, UR14, P0 ;  /* 0x0000000e09007c0c */ /* 0x000fe20008706670 */
[----:B-1----:R-:W-:-:S03]  /*02e0*/  UISETP.NE.AND UP0, UPT, UR6, UR7, UPT ;  /* 0x000000070600728c */ /* 0x002fc6000bf05270 */
[----:B------:R-:W-:-:S13]  /*02f0*/  ISETP.LT.OR P0, PT, R0, RZ, P0 ;  /* 0x000000ff0000720c */ /* 0x000fda0000701670 */
[----:B------:R-:W-:Y:S05]  /*0300*/  @P0 BRA `(.L_x_2) ;  /* 0x0000000400340947 */ /* 0x000fea0003800000 */
[----:B------:R-:W0:Y:S01]  /*0310*/  LDCU.64 UR16, c[0x0][0x380] ;  /* 0x00007000ff1077ac */ /* 0x000e220008000a00 */
[----:B------:R-:W-:-:S05]  /*0320*/  IMAD R0, R14, UR14, R9 ;  /* 0x0000000e0e007c24 */ /* 0x000fca000f8e0209 */
[----:B0-----:R-:W-:-:S04]  /*0330*/  IADD3 R4, P0, PT, R0, UR16, RZ ;  /* 0x0000001000047c10 */ /* 0x001fc8000ff1e0ff */
[----:B------:R-:W-:-:S06]  /*0340*/  LEA.HI.X.SX32 R5, R0, UR17, 0x1, P0 ;  /* 0x0000001100057c11 */ /* 0x000fcc00080f0eff */
[----:B------:R0:W5:Y:S01]  /*0350*/  LDG.E.U8 R5, desc[UR10][R4.64] ;  /* 0x0000000a04057981 */ /* 0x000162000c1e1100 */
[----:B------:R-:W-:-:S06]  /*0360*/  UIMAD UR6, UR7, UR7, UR12 ;  /* 0x00000007070672a4 */ /* 0x000fcc000f8e020c */
[----:B------:R-:W-:-:S04]  /*0370*/  I2FP.F32.U32 R16, UR6 ;  /* 0x0000000600107c45 */ /* 0x000fc80008201000 */
[----:B------:R-:W-:Y:S01]  /*0380*/  IADD3 R0, PT, PT, R16, -0xd000000, RZ ;  /* 0xf300000010007810 */ /* 0x000fe20007ffe0ff */
[----:B------:R0:W1:Y:S03]  /*0390*/  MUFU.RSQ R11, R16 ;  /* 0x00000010000b7308 */ /* 0x0000660000001400 */
[----:B------:R-:W-:-:S13]  /*03a0*/  ISETP.GT.U32.AND P0, PT, R0, 0x727fffff, PT ;  /* 0x727fffff0000780c */ /* 0x000fda0003f04070 */
[----:B0-----:R-:W-:Y:S05]  /*03b0*/  @!P0 BRA `(.L_x_3) ;  /* 0x0000000000188947 */ /* 0x001fea0003800000 */
[----:B------:R-:W-:Y:S01]  /*03c0*/  BSSY.RECONVERGENT B1, `(.L_x_4) ;  /* 0x0000004000017945 */ /* 0x000fe20003800200 */
[----:B------:R-:W-:Y:S02]  /*03d0*/  MOV R0, R16 ;  /* 0x0000001000007202 */ /* 0x000fe40000000f00 */
[----:B------:R-:W-:-:S07]  /*03e0*/  MOV R21, 0x400 ;  /* 0x0000040000157802 */ /* 0x000fce0000000f00 */
[----:B-1---5:R-:W-:Y:S05]  /*03f0*/  CALL.REL.NOINC `($__internal_0_$__cuda_sm20_sqrt_rn_f32_slowpath) ;  /* 0x0000001000387944 */ /* 0x022fea0003c00000 */
[----:B------:R-:W-:Y:S05]  /*0400*/  BSYNC.RECONVERGENT B1 ;  /* 0x0000000000017941 */ /* 0x000fea0003800200 */
.L_x_4:
[----:B------:R-:W-:Y:S05]  /*0410*/  BRA `(.L_x_5) ;  /* 0x0000000000107947 */ /* 0x000fea0003800000 */
.L_x_3:
[----:B-1----:R-:W-:Y:S01]  /*0420*/  FMUL.FTZ R3, R16, R11 ;  /* 0x0000000b10037220 */ /* 0x002fe20000410000 */
[----:B------:R-:W-:-:S03]  /*0430*/  FMUL.FTZ R4, R11, 0.5 ;  /* 0x3f0000000b047820 */ /* 0x000fc60000410000 */
[----:B------:R-:W-:-:S04]  /*0440*/  FFMA R0, -R3, R3, R16 ;  /* 0x0000000303007223 */ /* 0x000fc80000000110 */
[----:B------:R-:W-:-:S07]  /*0450*/  FFMA R3, R0, R4, R3 ;  /* 0x0000000400037223 */ /* 0x000fce0000000003 */
.L_x_5:
[----:B------:R-:W0:Y:S01]  /*0460*/  MUFU.RCP R11, R10 ;  /* 0x0000000a000b7308 */ /* 0x000e220000001000 */
[----:B------:R-:W-:Y:S01]  /*0470*/  FMUL R3, R3, -R3 ;  /* 0x8000000303037220 */ /* 0x000fe20000400000 */
[----:B------:R-:W-:Y:S06]  /*0480*/  BSSY.RECONVERGENT B1, `(.L_x_6) ;  /* 0x000000b000017945 */ /* 0x000fec0003800200 */
[----:B------:R-:W1:Y:S01]  /*0490*/  FCHK P0, R3, R10 ;  /* 0x0000000a03007302 */ /* 0x000e620000000000 */
[----:B0-----:R-:W-:-:S04]  /*04a0*/  FFMA R0, -R10, R11, 1 ;  /* 0x3f8000000a007423 */ /* 0x001fc8000000010b */
[----:B------:R-:W-:-:S04]  /*04b0*/  FFMA R0, R11, R0, R11 ;  /* 0x000000000b007223 */ /* 0x000fc8000000000b */
[----:B------:R-:W-:-:S04]  /*04c0*/  FFMA R11, R3, R0, RZ ;  /* 0x00000000030b7223 */ /* 0x000fc800000000ff */
[----:B------:R-:W-:-:S04]  /*04d0*/  FFMA R4, -R10, R11, R3 ;  /* 0x0000000b0a047223 */ /* 0x000fc80000000103 */
[----:B------:R-:W-:Y:S01]  /*04e0*/  FFMA R0, R0, R4, R11 ;  /* 0x0000000400007223 */ /* 0x000fe2000000000b */
[----:B-1----:R-:W-:Y:S06]  /*04f0*/  @!P0 BRA `(.L_x_7) ;  /* 0x00000000000c8947 */ /* 0x002fec0003800000 */
[----:B------:R-:W-:Y:S01]  /*0500*/  IMAD.MOV.U32 R0, RZ, RZ, R10 ;  /* 0x000000ffff007224 */ /* 0x000fe200078e000a */
[----:B------:R-:W-:-:S07]  /*0510*/  MOV R18, 0x530 ;  /* 0x0000053000127802 */ /* 0x000fce0000000f00 */
[----:B-----5:R-:W-:Y:S05]  /*0520*/  CALL.REL.NOINC `($__internal_1_$__cuda_sm3x_div_rn_noftz_f32_slowpath) ;  /* 0x0000001000447944 */ /* 0x020fea0003c00000 */
.L_x_7:
[----:B------:R-:W-:Y:S05]  /*0530*/  BSYNC.RECONVERGENT B1 ;  /* 0x0000000000017941 */ /* 0x000fea0003800200 */
.L_x_6:
[----:B------:R-:W-:Y:S01]  /*0540*/  HFMA2 R3, -RZ, RZ, 0.96630859375, -0.0022525787353515625 ;  /* 0x3bbb989dff037431 */ /* 0x000fe200000001ff */
[----:B------:R-:W-:Y:S01]  /*0550*/  MOV R4, 0x437c0000 ;  /* 0x437c000000047802 */ /* 0x000fe20000000f00 */
[----:B-----5:R-:W-:Y:S01]  /*0560*/  IMAD.IADD R11, R8, 0x1, -R5 ;  /* 0x00000001080b7824 */ /* 0x020fe200078e0a05 */
[----:B------:R-:W0:Y:S01]  /*0570*/  MUFU.RCP R13, R12 ;  /* 0x0000000c000d7308 */ /* 0x000e220000001000 */
[----:B------:R-:W-:Y:S03]  /*0580*/  BSSY.RECONVERGENT B1, `(.L_x_8) ;  /* 0x0000017000017945 */ /* 0x000fe60003800200 */
[----:B------:R-:W-:Y:S01]  /*0590*/  IABS R11, R11 ;  /* 0x0000000b000b7213 */ /* 0x000fe20000000000 */
[----:B------:R-:W-:-:S04]  /*05a0*/  FFMA.SAT R3, R0, R3, 0.5 ;  /* 0x3f00000000037423 */ /* 0x000fc80000002003 */
[----:B------:R-:W-:-:S04]  /*05b0*/  FFMA.RM R4, R3, R4, 12582913 ;  /* 0x4b40000103047423 */ /* 0x000fc80000004004 */
[C---:B------:R-:W-:Y:S01]  /*05c0*/  FADD R3, R4.reuse, -12583039 ;  /* 0xcb40007f04037421 */ /* 0x040fe20000000000 */
[----:B------:R-:W-:Y:S01]  /*05d0*/  SHF.L.U32 R4, R4, 0x17, RZ ;  /* 0x0000001704047819 */ /* 0x000fe200000006ff */
[----:B0-----:R-:W-:Y:S02]  /*05e0*/  FFMA R16, -R12, R13, 1 ;  /* 0x3f8000000c107423 */ /* 0x001fe4000000010d */
[C---:B------:R-:W-:Y:S02]  /*05f0*/  FFMA R3, R0.reuse, 1.4426950216293334961, -R3 ;  /* 0x3fb8aa3b00037823 */ /* 0x040fe40000000803 */
[----:B------:R-:W-:Y:S02]  /*0600*/  FFMA R16, R13, R16, R13 ;  /* 0x000000100d107223 */ /* 0x000fe4000000000d */
[----:B------:R-:W-:Y:S01]  /*0610*/  FFMA R0, R0, 1.925963033500011079e-08, R3 ;  /* 0x32a5706000007823 */ /* 0x000fe20000000003 */
[----:B------:R-:W-:-:S03]  /*0620*/  I2FP.F32.S32 R3, R11 ;  /* 0x0000000b00037245 */ /* 0x000fc60000201400 */
[----:B------:R-:W0:Y:S02]  /*0630*/  MUFU.EX2 R11, R0 ;  /* 0x00000000000b7308 */ /* 0x000e240000000800 */
[----:B------:R-:W-:-:S04]  /*0640*/  FMUL R3, R3, -R3 ;  /* 0x8000000303037220 */ /* 0x000fc80000400000 */
[----:B------:R-:W-:Y:S02]  /*0650*/  FFMA R13, R3, R16, RZ ;  /* 0x00000010030d7223 */ /* 0x000fe400000000ff */
[----:B------:R-:W1:Y:S02]  /*0660*/  FCHK P0, R3, R12 ;  /* 0x0000000c03007302 */ /* 0x000e640000000000 */
[----:B------:R-:W-:-:S04]  /*0670*/  FFMA R17, -R12, R13, R3 ;  /* 0x0000000d0c117223 */ /* 0x000fc80000000103 */
[----:B------:R-:W-:Y:S01]  /*0680*/  FFMA R13, R16, R17, R13 ;  /* 0x00000011100d7223 */ /* 0x000fe2000000000d */
[----:B0-----:R-:W-:Y:S01]  /*0690*/  FMUL R4, R4, R11 ;  /* 0x0000000b04047220 */ /* 0x001fe20000400000 */
[----:B-1----:R-:W-:Y:S06]  /*06a0*/  @!P0 BRA `(.L_x_9) ;  /* 0x0000000000108947 */ /* 0x002fec0003800000 */
[----:B------:R-:W-:Y:S02]  /*06b0*/  MOV R0, R12 ;  /* 0x0000000c00007202 */ /* 0x000fe40000000f00 */
[----:B------:R-:W-:-:S07]  /*06c0*/  MOV R18, 0x6e0 ;  /* 0x000006e000127802 */ /* 0x000fce0000000f00 */
[----:B------:R-:W-:Y:S05]  /*06d0*/  CALL.REL.NOINC `($__internal_1_$__cuda_sm3x_div_rn_noftz_f32_slowpath) ;  /* 0x0000000c00d87944 */ /* 0x000fea0003c00000 */
[----:B------:R-:W-:-:S07]  /*06e0*/  IMAD.MOV.U32 R13, RZ, RZ, R0 ;  /* 0x000000ffff0d7224 */ /* 0x000fce00078e0000 */
.L_x_9:
[----:B------:R-:W-:Y:S05]  /*06f0*/  BSYNC.RECONVERGENT B1 ;  /* 0x0000000000017941 */ /* 0x000fea0003800200 */
.L_x_8:
[----:B------:R-:W-:Y:S01]  /*0700*/  HFMA2 R0, -RZ, RZ, 0.96630859375, -0.0022525787353515625 ;  /* 0x3bbb989dff007431 */ /* 0x000fe200000001ff */
[----:B------:R-:W-:Y:S01]  /*0710*/  MOV R3, 0x437c0000 ;  /* 0x437c000000037802 */ /* 0x000fe20000000f00 */
[----:B------:R-:W-:Y:S03]  /*0720*/  I2F.U16 R5, R5 ;  /* 0x0000000500057306 */ /* 0x000fe60000101000 */
[----:B------:R-:W-:-:S04]  /*0730*/  FFMA.SAT R0, R13, R0, 0.5 ;  /* 0x3f0000000d007423 */ /* 0x000fc80000002000 */
[----:B------:R-:W-:-:S04]  /*0740*/  FFMA.RM R0, R0, R3, 12582913 ;  /* 0x4b40000100007423 */ /* 0x000fc80000004003 */
[C---:B------:R-:W-:Y:S01]  /*0750*/  FADD R16, R0.reuse, -12583039 ;  /* 0xcb40007f00107421 */ /* 0x040fe20000000000 */
[----:B------:R-:W-:-:S03]  /*0760*/  IMAD.SHL.U32 R0, R0, 0x800000, RZ ;  /* 0x0080000000007824 */ /* 0x000fc600078e00ff */
[----:B------:R-:W-:-:S04]  /*0770*/  FFMA R16, R13, 1.4426950216293334961, -R16 ;  /* 0x3fb8aa3b0d107823 */ /* 0x000fc80000000810 */
[----:B------:R-:W-:-:S04]  /*0780*/  FFMA R16, R13, 1.925963033500011079e-08, R16 ;  /* 0x32a570600d107823 */ /* 0x000fc80000000010 */
[----:B------:R-:W0:Y:S02]  /*0790*/  MUFU.EX2 R3, R16 ;  /* 0x0000001000037308 */ /* 0x000e240000000800 */
[----:B0-----:R-:W-:-:S04]  /*07a0*/  FMUL R3, R0, R3 ;  /* 0x0000000300037220 */ /* 0x001fc80000400000 */
[----:B------:R-:W-:-:S04]  /*07b0*/  FMUL R4, R4, R3 ;  /* 0x0000000304047220 */ /* 0x000fc80000400000 */
[----:B------:R-:W-:Y:S01]  /*07c0*/  FFMA R7, R4, R5, R7 ;  /* 0x0000000504077223 */ /* 0x000fe20000000007 */
[----:B------:R-:W-:-:S07]  /*07d0*/  FADD R2, R2, R4 ;  /* 0x0000000402027221 */ /* 0x000fce0000000000 */
.L_x_2:
[----:B------:R-:W-:Y:S05]  /*07e0*/  BSYNC.RECONVERGENT B0 ;  /* 0x0000000000007941 */ /* 0x000fea0003800200 */
.L_x_1:
[----:B------:R-:W0:Y:S02]  /*07f0*/  LDCU UR6, c[0x0][0x398] ;  /* 0x00007300ff0677ac */ /* 0x000e240008000800 */
[----:B0-----:R-:W-:-:S09]  /*0800*/  UISETP.NE.AND UP1, UPT, UR6, URZ, UPT ;  /* 0x000000ff0600728c */ /* 0x001fd2000bf25270 */
[----:B------:R-:W-:Y:S05]  /*0810*/  BRA.U !UP1, `(.L_x_10) ;  /* 0x0000000909dc7547 */ /* 0x000fea000b800000 */
[----:B------:R-:W0:Y:S01]  /*0820*/  LDCU UR6, c[0x0][0x390] ;  /* 0x00007200ff0677ac */ /* 0x000e220008000800 */
[----:B------:R-:W-:Y:S01]  /*0830*/  MOV R11, R9 ;  /* 0x00000009000b7202 */ /* 0x000fe20000000f00 */
[----:B------:R-:W1:Y:S01]  /*0840*/  LDCU UR13, c[0x0][0x390] ;  /* 0x00007200ff0d77ac */ /* 0x000e620008000800 */
[----:B------:R-:W2:Y:S01]  /*0850*/  LDCU.64 UR14, c[0x0][0x390] ;  /* 0x00007200ff0e77ac */ /* 0x000ea20008000a00 */
[----:B------:R-:W3:Y:S01]  /*0860*/  LDCU.64 UR16, c[0x0][0x380] ;  /* 0x00007000ff1077ac */ /* 0x000ee20008000a00 */
[----:B------:R-:W-:Y:S01]  /*0870*/  UMOV UR7, UR4 ;  /* 0x0000000400077c82 */ /* 0x000fe20008000000 */
[----:B0-----:R-:W-:Y:S01]  /*0880*/  IMAD R19, R14, UR6, R9 ;  /* 0x000000060e137c24 */ /* 0x001fe2000f8e0209 */
[----:B------:R-:W-:-:S06]  /*0890*/  UMOV UR6, UR9 ;  /* 0x0000000900067c82 */ /* 0x000fcc0008000000 */
.L_x_29:
[----:B--2---:R-:W-:Y:S01]  /*08a0*/  ISETP.GE.AND P0, PT, R14, UR15, PT ;  /* 0x0000000f0e007c0c */ /* 0x004fe2000bf06270 */
[----:B------:R-:W-:Y:S01]  /*08b0*/  VIADD R0, R19, 0x1 ;  /* 0x0000000113007836 */ /* 0x000fe20000000000 */
[----:B------:R-:W-:Y:S01]  /*08c0*/  IADD3 R3, PT, PT, R11, 0x1, RZ ;  /* 0x000000010b037810 */ /* 0x000fe20007ffe0ff */
[----:B------:R-:W-:Y:S01]  /*08d0*/  UIADD3 UR6, UPT, UPT, UR6, 0x2, URZ ;  /* 0x0000000206067890 */ /* 0x000fe2000fffe0ff */
[----:B------:R-:W-:Y:S02]  /*08e0*/  BSSY.RECONVERGENT B0, `(.L_x_11) ;  /* 0x0000053000007945 */ /* 0x000fe40003800200 */
[C---:B------:R-:W-:Y:S01]  /*08f0*/  ISETP.GE.OR P1, PT, R3.reuse, UR14, P0 ;  /* 0x0000000e03007c0c */ /* 0x040fe20008726670 */
[----:B------:R-:W-:Y:S01]  /*0900*/  UISETP.NE.AND UP1, UPT, UR6, URZ, UPT ;  /* 0x000000ff0600728c */ /* 0x000fe2000bf25270 */
[----:B------:R-:W-:Y:S02]  /*0910*/  LOP3.LUT R3, R3, R14, RZ, 0xfc, !PT ;  /* 0x0000000e03037212 */ /* 0x000fe400078efcff */
[----:B---3--:R-:W-:-:S02]  /*0920*/  IADD3 R4, P2, PT, R0, UR16, RZ ;  /* 0x0000001000047c10 */ /* 0x008fc4000ff5e0ff */
[----:B------:R-:W-:Y:S02]  /*0930*/  ISETP.LT.OR P1, PT, R3, RZ, P1 ;  /* 0x000000ff0300720c */ /* 0x000fe40000f21670 */
[----:B------:R-:W-:-:S11]  /*0940*/  LEA.HI.X.SX32 R5, R0, UR17, 0x1, P2 ;  /* 0x0000001100057c11 */ /* 0x000fd600090f0eff */
[----:B------:R-:W-:Y:S05]  /*0950*/  @P1 BRA `(.L_x_12) ;  /* 0x00000004002c1947 */ /* 0x000fea0003800000 */
[----:B------:R0:W5:Y:S01]  /*0960*/  LDG.E.U8 R13, desc[UR10][R4.64] ;  /* 0x0000000a040d7981 */ /* 0x000162000c1e1100 */
[----:B------:R-:W-:-:S06]  /*0970*/  UIMAD UR8, UR7, UR7, UR12 ;  /* 0x00000007070872a4 */ /* 0x000fcc000f8e020c */
[----:B------:R-:W-:-:S04]  /*0980*/  I2FP.F32.U32 R3, UR8 ;  /* 0x0000000800037c45 */ /* 0x000fc80008201000 */
[----:B------:R-:W-:Y:S01]  /*0990*/  IADD3 R0, PT, PT, R3, -0xd000000, RZ ;  /* 0xf300000003007810 */ /* 0x000fe20007ffe0ff */
[----:B------:R0:W2:Y:S03]  /*09a0*/  MUFU.RSQ R16, R3 ;  /* 0x0000000300107308 */ /* 0x0000a60000001400 */
[----:B------:R-:W-:-:S13]  /*09b0*/  ISETP.GT.U32.AND P1, PT, R0, 0x727fffff, PT ;  /* 0x727fffff0000780c */ /* 0x000fda0003f24070 */
[----:B0-----:R-:W-:Y:S05]  /*09c0*/  @!P1 BRA `(.L_x_13) ;  /* 0x00000000001c9947 */ /* 0x001fea0003800000 */
[----:B------:R-:W-:Y:S01]  /*09d0*/  BSSY.RECONVERGENT B1, `(.L_x_14) ;  /* 0x0000004000017945 */ /* 0x000fe20003800200 */
[----:B------:R-:W-:Y:S02]  /*09e0*/  MOV R0, R3 ;  /* 0x0000000300007202 */ /* 0x000fe40000000f00 */
[----:B------:R-:W-:-:S07]  /*09f0*/  MOV R21, 0xa10 ;  /* 0x00000a1000157802 */ /* 0x000fce0000000f00 */
[----:B-12--5:R-:W-:Y:S05]  /*0a00*/  CALL.REL.NOINC `($__internal_0_$__cuda_sm20_sqrt_rn_f32_slowpath) ;  /* 0x0000000800b47944 */ /* 0x026fea0003c00000 */
[----:B------:R-:W-:Y:S05]  /*0a10*/  BSYNC.RECONVERGENT B1 ;  /* 0x0000000000017941 */ /* 0x000fea0003800200 */
.L_x_14:
[----:B------:R-:W-:Y:S01]  /*0a20*/  IMAD.MOV.U32 R0, RZ, RZ, R3 ;  /* 0x000000ffff007224 */ /* 0x000fe200078e0003 */
[----:B------:R-:W-:Y:S06]  /*0a30*/  BRA `(.L_x_15) ;  /* 0x0000000000107947 */ /* 0x000fec0003800000 */
.L_x_13:
[----:B--2---:R-:W-:Y:S01]  /*0a40*/  FMUL.FTZ R0, R3, R16 ;  /* 0x0000001003007220 */ /* 0x004fe20000410000 */
[----:B------:R-:W-:-:S03]  /*0a50*/  FMUL.FTZ R16, R16, 0.5 ;  /* 0x3f00000010107820 */ /* 0x000fc60000410000 */
[----:B------:R-:W-:-:S04]  /*0a60*/  FFMA R3, -R0, R0, R3 ;  /* 0x0000000000037223 */ /* 0x000fc80000000103 */
[----:B------:R-:W-:-:S07]  /*0a70*/  FFMA R0, R3, R16, R0 ;  /* 0x0000001003007223 */ /* 0x000fce0000000000 */
.L_x_15:
[----:B------:R-:W0:Y:S01]  /*0a80*/  MUFU.RCP R3, R10 ;  /* 0x0000000a00037308 */ /* 0x000e220000001000 */
[----:B------:R-:W-:Y:S01]  /*0a90*/  FMUL R17, R0, -R0 ;  /* 0x8000000000117220 */ /* 0x000fe20000400000 */
[----:B------:R-:W-:Y:S06]  /*0aa0*/  BSSY.RECONVERGENT B1, `(.L_x_16) ;  /* 0x000000c000017945 */ /* 0x000fec0003800200 */
[----:B------:R-:W2:Y:S01]  /*0ab0*/  FCHK P1, R17, R10 ;  /* 0x0000000a11007302 */ /* 0x000ea20000020000 */
[----:B0-----:R-:W-:-:S04]  /*0ac0*/  FFMA R16, -R10, R3, 1 ;  /* 0x3f8000000a107423 */ /* 0x001fc80000000103 */
[----:B------:R-:W-:-:S04]  /*0ad0*/  FFMA R0, R3, R16, R3 ;  /* 0x0000001003007223 */ /* 0x000fc80000000003 */
[----:B------:R-:W-:-:S04]  /*0ae0*/  FFMA R3, R0, R17, RZ ;  /* 0x0000001100037223 */ /* 0x000fc800000000ff */
[----:B------:R-:W-:-:S04]  /*0af0*/  FFMA R16, -R10, R3, R17 ;  /* 0x000000030a107223 */ /* 0x000fc80000000111 */
[----:B------:R-:W-:Y:S01]  /*0b00*/  FFMA R0, R0, R16, R3 ;  /* 0x0000001000007223 */ /* 0x000fe20000000003 */
[----:B--2---:R-:W-:Y:S06]  /*0b10*/  @!P1 BRA `(.L_x_17) ;  /* 0x0000000000109947 */ /* 0x004fec0003800000 */
[----:B------:R-:W-:Y:S02]  /*0b20*/  MOV R3, R17 ;  /* 0x0000001100037202 */ /* 0x000fe40000000f00 */
[----:B------:R-:W-:Y:S02]  /*0b30*/  MOV R0, R10 ;  /* 0x0000000a00007202 */ /* 0x000fe40000000f00 */
[----:B------:R-:W-:-:S07]  /*0b40*/  MOV R18, 0xb60 ;  /* 0x00000b6000127802 */ /* 0x000fce0000000f00 */
[----:B-1---5:R-:W-:Y:S05]  /*0b50*/  CALL.REL.NOINC `($__internal_1_$__cuda_sm3x_div_rn_noftz_f32_slowpath) ;  /* 0x0000000800b87944 */ /* 0x022fea0003c00000 */
.L_x_17:
[----:B-1----:R-:W-:Y:S05]  /*0b60*/  BSYNC.RECONVERGENT B1 ;  /* 0x0000000000017941 */ /* 0x002fea0003800200 */
.L_x_16:
[----:B------:R-:W-:Y:S02]  /*0b70*/  HFMA2 R16, -RZ, RZ, 3.7421875, 0 ;  /* 0x437c0000ff107431 */ /* 0x000fe400000001ff */
[----:B------:R-:W-:Y:S01]  /*0b80*/  IMAD.MOV.U32 R3, RZ, RZ, 0x3bbb989d ;  /* 0x3bbb989dff037424 */ /* 0x000fe200078e00ff */
[----:B------:R-:W0:Y:S01]  /*0b90*/  MUFU.RCP R21, R12 ;  /* 0x0000000c00157308 */ /* 0x000e220000001000 */
[----:B------:R-:W-:Y:S02]  /*0ba0*/  BSSY.RECONVERGENT B1, `(.L_x_18) ;  /* 0x0000018000017945 */ /* 0x000fe40003800200 */
[----:B------:R-:W-:-:S04]  /*0bb0*/  FFMA.SAT R3, R0, R3, 0.5 ;  /* 0x3f00000000037423 */ /* 0x000fc80000002003 */
[----:B------:R-:W-:Y:S01]  /*0bc0*/  FFMA.RM R3, R3, R16, 12582913 ;  /* 0x4b40000103037423 */ /* 0x000fe20000004010 */
[----:B-----5:R-:W-:-:S03]  /*0bd0*/  IADD3 R16, PT, PT, R8, -R13, RZ ;  /* 0x8000000d08107210 */ /* 0x020fc60007ffe0ff */
[C---:B------:R-:W-:Y:S01]  /*0be0*/  FADD R17, R3.reuse, -12583039 ;  /* 0xcb40007f03117421 */ /* 0x040fe20000000000 */
[----:B------:R-:W-:Y:S01]  /*0bf0*/  IABS R16, R16 ;  /* 0x0000001000107213 */ /* 0x000fe20000000000 */
[----:B------:R-:W-:Y:S02]  /*0c00*/  IMAD.SHL.U32 R20, R3, 0x800000, RZ ;  /* 0x0080000003147824 */ /* 0x000fe400078e00ff */
[----:B------:R-:W-:Y:S01]  /*0c10*/  FFMA R17, R0, 1.4426950216293334961, -R17 ;  /* 0x3fb8aa3b00117823 */ /* 0x000fe20000000811 */
[----:B------:R-:W-:-:S03]  /*0c20*/  I2FP.F32.S32 R16, R16 ;  /* 0x0000001000107245 */ /* 0x000fc60000201400 */
[----:B------:R-:W-:Y:S01]  /*0c30*/  FFMA R17, R0, 1.925963033500011079e-08, R17 ;  /* 0x32a5706000117823 */ /* 0x000fe20000000011 */
[----:B0-----:R-:W-:Y:S01]  /*0c40*/  FFMA R0, -R12, R21, 1 ;  /* 0x3f8000000c007423 */ /* 0x001fe20000000115 */
[----:B------:R-:W-:-:S03]  /*0c50*/  FMUL R23, R16, -R16 ;  /* 0x8000001010177220 */ /* 0x000fc60000400000 */
[----:B------:R-:W-:Y:S01]  /*0c60*/  FFMA R0, R21, R0, R21 ;  /* 0x0000000015007223 */ /* 0x000fe20000000015 */
[----:B------:R-:W0:Y:S03]  /*0c70*/  MUFU.EX2 R17, R17 ;  /* 0x0000001100117308 */ /* 0x000e260000000800 */
[----:B------:R-:W-:-:S04]  /*0c80*/  FFMA R21, R0, R23, RZ ;  /* 0x0000001700157223 */ /* 0x000fc800000000ff */
[----:B------:R-:W-:Y:S01]  /*0c90*/  FFMA R3, -R12, R21, R23 ;  /* 0x000000150c037223 */ /* 0x000fe20000000117 */
[----:B------:R-:W1:Y:S03]  /*0ca0*/  FCHK P1, R23, R12 ;  /* 0x0000000c17007302 */ /* 0x000e660000020000 */
[----:B------:R-:W-:Y:S01]  /*0cb0*/  FFMA R0, R0, R3, R21 ;  /* 0x0000000300007223 */ /* 0x000fe20000000015 */
[----:B0-----:R-:W-:Y:S01]  /*0cc0*/  FMUL R20, R20, R17 ;  /* 0x0000001114147220 */ /* 0x001fe20000400000 */
[----:B-1----:R-:W-:Y:S06]  /*0cd0*/  @!P1 BRA `(.L_x_19) ;  /* 0x0000000000109947 */ /* 0x002fec0003800000 */
[----:B------:R-:W-:Y:S02]  /*0ce0*/  MOV R3, R23 ;  /* 0x0000001700037202 */ /* 0x000fe40000000f00 */
[----:B------:R-:W-:Y:S02]  /*0cf0*/  MOV R0, R12 ;  /* 0x0000000c00007202 */ /* 0x000fe40000000f00 */
[----:B------:R-:W-:-:S07]  /*0d00*/  MOV R18, 0xd20 ;  /* 0x00000d2000127802 */ /* 0x000fce0000000f00 */
[----:B------:R-:W-:Y:S05]  /*0d10*/  CALL.REL.NOINC `($__internal_1_$__cuda_sm3x_div_rn_noftz_f32_slowpath) ;  /* 0x0000000800487944 */ /* 0x000fea0003c00000 */
.L_x_19:
[----:B------:R-:W-:Y:S05]  /*0d20*/  BSYNC.RECONVERGENT B1 ;  /* 0x0000000000017941 */ /* 0x000fea0003800200 */
.L_x_18:
[----:B------:R-:W-:Y:S01]  /*0d30*/  MOV R3, 0x3bbb989d ;  /* 0x3bbb989d00037802 */ /* 0x000fe20000000f00 */
[----:B------:R-:W-:Y:S01]  /*0d40*/  IMAD.MOV.U32 R16, RZ, RZ, 0x437c0000 ;  /* 0x437c0000ff107424 */ /* 0x000fe200078e00ff */
[----:B------:R-:W-:Y:S03]  /*0d50*/  I2F.U16 R13, R13 ;  /* 0x0000000d000d7306 */ /* 0x000fe60000101000 */
[----:B------:R-:W-:-:S04]  /*0d60*/  FFMA.SAT R3, R0, R3, 0.5 ;  /* 0x3f00000000037423 */ /* 0x000fc80000002003 */
[----:B------:R-:W-:-:S04]  /*0d70*/  FFMA.RM R3, R3, R16, 12582913 ;  /* 0x4b40000103037423 */ /* 0x000fc80000004010 */
[C---:B------:R-:W-:Y:S01]  /*0d80*/  FADD R17, R3.reuse, -12583039 ;  /* 0xcb40007f03117421 */ /* 0x040fe20000000000 */
[----:B------:R-:W-:-:S03]  /*0d90*/  SHF.L.U32 R3, R3, 0x17, RZ ;  /* 0x0000001703037819 */ /* 0x000fc600000006ff */
[----:B------:R-:W-:-:S04]  /*0da0*/  FFMA R17, R0, 1.4426950216293334961, -R17 ;  /* 0x3fb8aa3b00117823 */ /* 0x000fc80000000811 */
[----:B------:R-:W-:-:S04]  /*0db0*/  FFMA R17, R0, 1.925963033500011079e-08, R17 ;  /* 0x32a5706000117823 */ /* 0x000fc80000000011 */
[----:B------:R-:W0:Y:S02]  /*0dc0*/  MUFU.EX2 R0, R17 ;  /* 0x0000001100007308 */ /* 0x000e240000000800 */
[----:B0-----:R-:W-:-:S04]  /*0dd0*/  FMUL R3, R3, R0 ;  /* 0x0000000003037220 */ /* 0x001fc80000400000 */
[----:B------:R-:W-:-:S04]  /*0de0*/  FMUL R20, R20, R3 ;  /* 0x0000000314147220 */ /* 0x000fc80000400000 */
[----:B------:R-:W-:Y:S01]  /*0df0*/  FFMA R7, R20, R13, R7 ;  /* 0x0000000d14077223 */ /* 0x000fe20000000007 */
[----:B------:R-:W-:-:S07]  /*0e00*/  FADD R2, R2, R20 ;  /* 0x0000001402027221 */ /* 0x000fce0000000000 */
.L_x_12:
[----:B-1----:R-:W-:Y:S05]  /*0e10*/  BSYNC.RECONVERGENT B0 ;  /* 0x0000000000007941 */ /* 0x002fea0003800200 */
.L_x_11:
[----:B------:R-:W-:Y:S01]  /*0e20*/  IADD3 R11, PT, PT, R11, 0x2, RZ ;  /* 0x000000020b0b7810 */ /* 0x000fe20007ffe0ff */
[----:B------:R-:W-:Y:S03]  /*0e30*/  BSSY.RECONVERGENT B0, `(.L_x_20) ;  /* 0x0000052000007945 */ /* 0x000fe60003800200 */
[C---:B------:R-:W-:Y:S02]  /*0e40*/  ISETP.GE.OR P0, PT, R11.reuse, UR13, P0 ;  /* 0x0000000d0b007c0c */ /* 0x040fe40008706670 */
[----:B------:R-:W-:-:S04]  /*0e50*/  LOP3.LUT R0, R11, R14, RZ, 0xfc, !PT ;  /* 0x0000000e0b007212 */ /* 0x000fc800078efcff */
[----:B------:R-:W-:-:S13]  /*0e60*/  ISETP.LT.OR P0, PT, R0, RZ, P0 ;  /* 0x000000ff0000720c */ /* 0x000fda0000701670 */
[----:B------:R-:W-:Y:S05]  /*0e70*/  @P0 BRA `(.L_x_21) ;  /* 0x0000000400340947 */ /* 0x000fea0003800000 */
[----:B------:R0:W5:Y:S01]  /*0e80*/  LDG.E.U8 R5, desc[UR10][R4.64+0x1] ;  /* 0x0000010a04057981 */ /* 0x000162000c1e1100 */
[----:B------:R-:W-:-:S04]  /*0e90*/  UIMAD UR8, UR7, UR7, UR7 ;  /* 0x00000007070872a4 */ /* 0x000fc8000f8e0207 */
[----:B------:R-:W-:-:S04]  /*0ea0*/  UIADD3 UR8, UPT, UPT, UR12, UR7, UR8 ;  /* 0x000000070c087290 */ /* 0x000fc8000fffe008 */
[----:B------:R-:W-:-:S06]  /*0eb0*/  UIADD3 UR8, UPT, UPT, UR8, 0x1, URZ ;  /* 0x0000000108087890 */ /* 0x000fcc000fffe0ff */
[----:B------:R-:W-:-:S04]  /*0ec0*/  I2FP.F32.U32 R3, UR8 ;  /* 0x0000000800037c45 */ /* 0x000fc80008201000 */
[----:B------:R-:W-:Y:S01]  /*0ed0*/  IADD3 R0, PT, PT, R3, -0xd000000, RZ ;  /* 0xf300000003007810 */ /* 0x000fe20007ffe0ff */
[----:B------:R0:W1:Y:S03]  /*0ee0*/  MUFU.RSQ R16, R3 ;  /* 0x0000000300107308 */ /* 0x0000660000001400 */
[----:B------:R-:W-:-:S13]  /*0ef0*/  ISETP.GT.U32.AND P0, PT, R0, 0x727fffff, PT ;  /* 0x727fffff0000780c */ /* 0x000fda0003f04070 */
[----:B0-----:R-:W-:Y:S05]  /*0f00*/  @!P0 BRA `(.L_x_22) ;  /* 0x00000000001c8947 */ /* 0x001fea0003800000 */
[----:B------:R-:W-:Y:S01]  /*0f10*/  BSSY.RECONVERGENT B1, `(.L_x_23) ;  /* 0x0000004000017945 */ /* 0x000fe20003800200 */
[----:B------:R-:W-:Y:S01]  /*0f20*/  IMAD.MOV.U32 R0, RZ, RZ, R3 ;  /* 0x000000ffff007224 */ /* 0x000fe200078e0003 */
[----:B------:R-:W-:-:S07]  /*0f30*/  MOV R21, 0xf50 ;  /* 0x00000f5000157802 */ /* 0x000fce0000000f00 */
[----:B-1---5:R-:W-:Y:S05]  /*0f40*/  CALL.REL.NOINC `($__internal_0_$__cuda_sm20_sqrt_rn_f32_slowpath) ;  /* 0x0000000400647944 */ /* 0x022fea0003c00000 */
[----:B------:R-:W-:Y:S05]  /*0f50*/  BSYNC.RECONVERGENT B1 ;  /* 0x0000000000017941 */ /* 0x000fea0003800200 */
.L_x_23:
[----:B------:R-:W-:Y:S01]  /*0f60*/  MOV R0, R3 ;  /* 0x0000000300007202 */ /* 0x000fe20000000f00 */
[----:B------:R-:W-:Y:S06]  /*0f70*/  BRA `(.L_x_24) ;  /* 0x0000000000107947 */ /* 0x000fec0003800000 */
.L_x_22:
[----:B-1----:R-:W-:Y:S01]  /*0f80*/  FMUL.FTZ R0, R3, R16 ;  /* 0x0000001003007220 */ /* 0x002fe20000410000 */
[----:B------:R-:W-:-:S03]  /*0f90*/  FMUL.FTZ R4, R16, 0.5 ;  /* 0x3f00000010047820 */ /* 0x000fc60000410000 */
[----:B------:R-:W-:-:S04]  /*0fa0*/  FFMA R3, -R0, R0, R3 ;  /* 0x0000000000037223 */ /* 0x000fc80000000103 */
[----:B------:R-:W-:-:S07]  /*0fb0*/  FFMA R0, R3, R4, R0 ;  /* 0x0000000403007223 */ /* 0x000fce0000000000 */
.L_x_24:
        /* <DEDUP_REMOVED lines=10> */
[----:B------:R-:W-:Y:S02]  /*1060*/  MOV R3, R13 ;  /* 0x0000000d00037202 */ /* 0x000fe40000000f00 */
[----:B------:R-:W-:Y:S02]  /*1070*/  MOV R0, R10 ;  /* 0x0000000a00007202 */ /* 0x000fe40000000f00 */
[----:B------:R-:W-:-:S07]  /*1080*/  MOV R18, 0x10a0 ;  /* 0x000010a000127802 */ /* 0x000fce0000000f00 */
[----:B-----5:R-:W-:Y:S05]  /*1090*/  CALL.REL.NOINC `($__internal_1_$__cuda_sm3x_div_rn_noftz_f32_slowpath) ;  /* 0x0000000400687944 */ /* 0x020fea0003c00000 */
.L_x_26:
[----:B------:R-:W-:Y:S05]  /*10a0*/  BSYNC.RECONVERGENT B1 ;  /* 0x0000000000017941 */ /* 0x000fea0003800200 */
.L_x_25:
[----:B------:R-:W-:Y:S02]  /*10b0*/  HFMA2 R4, -RZ, RZ, 3.7421875, 0 ;  /* 0x437c0000ff047431 */ /* 0x000fe400000001ff */
[----:B------:R-:W-:Y:S01]  /*10c0*/  IMAD.MOV.U32 R3, RZ, RZ, 0x3bbb989d ;  /* 0x3bbb989dff037424 */ /* 0x000fe200078e00ff */
[----:B------:R-:W0:Y:S01]  /*10d0*/  MUFU.RCP R17, R12 ;  /* 0x0000000c00117308 */ /* 0x000e220000001000 */
[----:B------:R-:W-:Y:S02]  /*10e0*/  BSSY.RECONVERGENT B1, `(.L_x_27) ;  /* 0x0000018000017945 */ /* 0x000fe40003800200 */
[----:B------:R-:W-:-:S04]  /*10f0*/  FFMA.SAT R3, R0, R3, 0.5 ;  /* 0x3f00000000037423 */ /* 0x000fc80000002003 */
[----:B------:R-:W-:Y:S01]  /*1100*/  FFMA.RM R3, R3, R4, 12582913 ;  /* 0x4b40000103037423 */ /* 0x000fe20000004004 */
[----:B-----5:R-:W-:-:S03]  /*1110*/  IADD3 R4, PT, PT, R8, -R5, RZ ;  /* 0x8000000508047210 */ /* 0x020fc60007ffe0ff */
[----:B------:R-:W-:Y:S01]  /*1120*/  FADD R13, R3, -12583039 ;  /* 0xcb40007f030d7421 */ /* 0x000fe20000000000 */
[----:B------:R-:W-:-:S03]  /*1130*/  IABS R4, R4 ;  /* 0x0000000400047213 */ /* 0x000fc60000000000 */
[----:B------:R-:W-:Y:S01]  /*1140*/  FFMA R13, R0, 1.4426950216293334961, -R13 ;  /* 0x3fb8aa3b000d7823 */ /* 0x000fe2000000080d */
[----:B------:R-:W-:-:S03]  /*1150*/  I2FP.F32.S32 R4, R4 ;  /* 0x0000000400047245 */ /* 0x000fc60000201400 */
[----:B------:R-:W-:Y:S01]  /*1160*/  FFMA R13, R0, 1.925963033500011079e-08, R13 ;  /* 0x32a57060000d7823 */ /* 0x000fe2000000000d */
[----:B0-----:R-:W-:Y:S01]  /*1170*/  FFMA R0, -R12, R17, 1 ;  /* 0x3f8000000c007423 */ /* 0x001fe20000000111 */
[----:B------:R-:W-:Y:S01]  /*1180*/  FMUL R21, R4, -R4 ;  /* 0x8000000404157220 */ /* 0x000fe20000400000 */
[----:B------:R-:W-:Y:S02]  /*1190*/  SHF.L.U32 R4, R3, 0x17, RZ ;  /* 0x0000001703047819 */ /* 0x000fe400000006ff */
        /* <DEDUP_REMOVED lines=8> */
[----:B------:R-:W-:Y:S01]  /*1220*/  IMAD.MOV.U32 R3, RZ, RZ, R21 ;  /* 0x000000ffff037224 */ /* 0x000fe200078e0015 */
[----:B------:R-:W-:Y:S02]  /*1230*/  MOV R0, R12 ;  /* 0x0000000c00007202 */ /* 0x000fe40000000f00 */
[----:B------:R-:W-:-:S07]  /*1240*/  MOV R18, 0x1260 ;  /* 0x0000126000127802 */ /* 0x000fce0000000f00 */
[----:B------:R-:W-:Y:S05]  /*1250*/  CALL.REL.NOINC `($__internal_1_$__cuda_sm3x_div_rn_noftz_f32_slowpath) ;  /* 0x0000000000f87944 */ /* 0x000fea0003c00000 */
.L_x_28:
[----:B------:R-:W-:Y:S05]  /*1260*/  BSYNC.RECONVERGENT B1 ;  /* 0x0000000000017941 */ /* 0x000fea0003800200 */
.L_x_27:
[----:B------:R-:W-:Y:S01]  /*1270*/  HFMA2 R16, -RZ, RZ, 3.7421875, 0 ;  /* 0x437c0000ff107431 */ /* 0x000fe200000001ff */
[----:B------:R-:W-:Y:S01]  /*1280*/  MOV R3, 0x3bbb989d ;  /* 0x3bbb989d00037802 */ /* 0x000fe20000000f00 */
[----:B------:R-:W-:Y:S04]  /*1290*/  I2F.U16 R5, R5 ;  /* 0x0000000500057306 */ /* 0x000fe80000101000 */
        /* <DEDUP_REMOVED lines=11> */
.L_x_21:
[----:B------:R-:W-:Y:S05]  /*1350*/  BSYNC.RECONVERGENT B0 ;  /* 0x0000000000007941 */ /* 0x000fea0003800200 */
.L_x_20:
[----:B------:R-:W-:Y:S01]  /*1360*/  IADD3 R19, PT, PT, R19, 0x2, RZ ;  /* 0x0000000213137810 */ /* 0x000fe20007ffe0ff */
[----:B------:R-:W-:Y:S01]  /*1370*/  UIADD3 UR7, UPT, UPT, UR7, 0x2, URZ ;  /* 0x0000000207077890 */ /* 0x000fe2000fffe0ff */
[----:B------:R-:W-:Y:S11]  /*1380*/  BRA.U UP1, `(.L_x_29) ;  /* 0xfffffff501447547 */ /* 0x000ff6000b83ffff */
.L_x_10:
[----:B------:R-:W-:Y:S05]  /*1390*/  BRA.U UP0, `(.L_x_30) ;  /* 0xffffffed00a87547 */ /* 0x000fea000b83ffff */
.L_x_0:
[----:B------:R-:W0:Y:S01]  /*13a0*/  MUFU.RCP R3, R2 ;  /* 0x0000000200037308 */ /* 0x000e220000001000 */
[----:B------:R-:W-:Y:S07]  /*13b0*/  BSSY.RECONVERGENT B0, `(.L_x_31) ;  /* 0x000000c000007945 */ /* 0x000fee0003800200 */
[----:B------:R-:W1:Y:S01]  /*13c0*/  FCHK P0, R7, R2 ;  /* 0x0000000207007302 */ /* 0x000e620000000000 */
[----:B0-----:R-:W-:-:S04]  /*13d0*/  FFMA R0, R3, -R2, 1 ;  /* 0x3f80000003007423 */ /* 0x001fc80000000802 */
[----:B------:R-:W-:-:S04]  /*13e0*/  FFMA R0, R3, R0, R3 ;  /* 0x0000000003007223 */ /* 0x000fc80000000003 */
[----:B------:R-:W-:-:S04]  /*13f0*/  FFMA R4, R0, R7, RZ ;  /* 0x0000000700047223 */ /* 0x000fc800000000ff */
[----:B------:R-:W-:-:S04]  /*1400*/  FFMA R3, R4, -R2, R7 ;  /* 0x8000000204037223 */ /* 0x000fc80000000007 */
[----:B------:R-:W-:Y:S01]  /*1410*/  FFMA R0, R0, R3, R4 ;  /* 0x0000000300007223 */ /* 0x000fe20000000004 */
[----:B-1----:R-:W-:Y:S06]  /*1420*/  @!P0 BRA `(.L_x_32) ;  /* 0x0000000000108947 */ /* 0x002fec0003800000 */
[----:B------:R-:W-:Y:S02]  /*1430*/  MOV R3, R7 ;  /* 0x0000000700037202 */ /* 0x000fe40000000f00 */
[----:B------:R-:W-:Y:S02]  /*1440*/  MOV R0, R2 ;  /* 0x0000000200007202 */ /* 0x000fe40000000f00 */
[----:B------:R-:W-:-:S07]  /*1450*/  MOV R18, 0x1470 ;  /* 0x0000147000127802 */ /* 0x000fce0000000f00 */
[----:B-----5:R-:W-:Y:S05]  /*1460*/  CALL.REL.NOINC `($__internal_1_$__cuda_sm3x_div_rn_noftz_f32_slowpath) ;  /* 0x0000000000747944 */ /* 0x020fea0003c00000 */
.L_x_32:
[----:B------:R-:W-:Y:S05]  /*1470*/  BSYNC.RECONVERGENT B0 ;  /* 0x0000000000007941 */ /* 0x000fea0003800200 */
.L_x_31:
[----:B------:R-:W0:Y:S01]  /*1480*/  LDCU.64 UR4, c[0x0][0x388] ;  /* 0x00007100ff0477ac */ /* 0x000e220008000a00 */
[----:B------:R-:W1:Y:S01]  /*1490*/  F2I.U32.TRUNC.NTZ R5, R0 ;  /* 0x0000000000057305 */ /* 0x000e62000020f000 */
[----:B0-----:R-:W-:-:S04]  /*14a0*/  IADD3 R2, P0, PT, R15, UR4, RZ ;  /* 0x000000040f027c10 */ /* 0x001fc8000ff1e0ff */
[----:B------:R-:W-:-:S05]  /*14b0*/  LEA.HI.X.SX32 R3, R15, UR5, 0x1, P0 ;  /* 0x000000050f037c11 */ /* 0x000fca00080f0eff */
[----:B-1----:R-:W-:Y:S01]  /*14c0*/  STG.E.U8 desc[UR10][R2.64], R5 ;  /* 0x0000000502007986 */ /* 0x002fe2000c10110a */
[----:B------:R-:W-:Y:S05]  /*14d0*/  EXIT ;  /* 0x000000000000794d */ /* 0x000fea0003800000 */
        .weak           $__internal_0_$__cuda_sm20_sqrt_rn_f32_slowpath
        .type           $__internal_0_$__cuda_sm20_sqrt_rn_f32_slowpath,@function
        .size           $__internal_0_$__cuda_sm20_sqrt_rn_f32_slowpath,($__internal_1_$__cuda_sm3x_div_rn_noftz_f32_slowpath - $__internal_0_$__cuda_sm20_sqrt_rn_f32_slowpath)
$__internal_0_$__cuda_sm20_sqrt_rn_f32_slowpath:
[----:B------:R-:W-:-:S13]  /*14e0*/  LOP3.LUT P1, RZ, R0, 0x7fffffff, RZ, 0xc0, !PT ;  /* 0x7fffffff00ff7812 */ /* 0x000fda000782c0ff */
[----:B------:R-:W-:Y:S01]  /*14f0*/  @!P1 IMAD.MOV.U32 R3, RZ, RZ, R0 ;  /* 0x000000ffff039224 */ /* 0x000fe200078e0000 */
[----:B------:R-:W-:Y:S06]  /*1500*/  @!P1 BRA `(.L_x_33) ;  /* 0x0000000000409947 */ /* 0x000fec0003800000 */
[----:B------:R-:W-:-:S13]  /*1510*/  FSETP.GEU.FTZ.AND P1, PT, R0, RZ, PT ;  /* 0x000000ff0000720b */ /* 0x000fda0003f3e000 */
[----:B------:R-:W-:Y:S01]  /*1520*/  @!P1 MOV R3, 0x7fffffff ;  /* 0x7fffffff00039802 */ /* 0x000fe20000000f00 */
[----:B------:R-:W-:Y:S06]  /*1530*/  @!P1 BRA `(.L_x_33) ;  /* 0x0000000000349947 */ /* 0x000fec0003800000 */
[----:B------:R-:W-:-:S13]  /*1540*/  FSETP.GTU.FTZ.AND P1, PT, |R0|, +INF , PT ;  /* 0x7f8000000000780b */ /* 0x000fda0003f3c200 */
[----:B------:R-:W-:Y:S01]  /*1550*/  @P1 FADD.FTZ R3, R0, 1 ;  /* 0x3f80000000031421 */ /* 0x000fe20000010000 */
[----:B------:R-:W-:Y:S06]  /*1560*/  @P1 BRA `(.L_x_33) ;  /* 0x0000000000281947 */ /* 0x000fec0003800000 */
[----:B------:R-:W-:-:S13]  /*1570*/  FSETP.NEU.FTZ.AND P1, PT, |R0|, +INF , PT ;  /* 0x7f8000000000780b */ /* 0x000fda0003f3d200 */
[----:B------:R-:W-:-:S04]  /*1580*/  @P1 FFMA R16, R0, 1.84467440737095516160e+19, RZ ;  /* 0x5f80000000101823 */ /* 0x000fc800000000ff */
[----:B------:R-:W0:Y:S02]  /*1590*/  @P1 MUFU.RSQ R3, R16 ;  /* 0x0000001000031308 */ /* 0x000e240000001400 */
[----:B0-----:R-:W-:Y:S01]  /*15a0*/  @P1 FMUL.FTZ R17, R16, R3 ;  /* 0x0000000310111220 */ /* 0x001fe20000410000 */
[----:B------:R-:W-:Y:S01]  /*15b0*/  @P1 FMUL.FTZ R20, R3, 0.5 ;  /* 0x3f00000003141820 */ /* 0x000fe20000410000 */
[----:B------:R-:W-:Y:S02]  /*15c0*/  @!P1 MOV R3, R0 ;  /* 0x0000000000039202 */ /* 0x000fe40000000f00 */
[----:B------:R-:W-:-:S04]  /*15d0*/  @P1 FADD.FTZ R18, -R17, -RZ ;  /* 0x800000ff11121221 */ /* 0x000fc80000010100 */
[----:B------:R-:W-:-:S04]  /*15e0*/  @P1 FFMA R18, R17, R18, R16 ;  /* 0x0000001211121223 */ /* 0x000fc80000000010 */
[----:B------:R-:W-:-:S04]  /*15f0*/  @P1 FFMA R18, R18, R20, R17 ;  /* 0x0000001412121223 */ /* 0x000fc80000000011 */
[----:B------:R-:W-:-:S07]  /*1600*/  @P1 FMUL.FTZ R3, R18, 2.3283064365386962891e-10 ;  /* 0x2f80000012031820 */ /* 0x000fce0000410000 */
.L_x_33:
[----:B------:R-:W-:Y:S01]  /*1610*/  MOV R16, R21 ;  /* 0x0000001500107202 */ /* 0x000fe20000000f00 */
[----:B------:R-:W-:-:S04]  /*1620*/  IMAD.MOV.U32 R17, RZ, RZ, 0x0 ;  /* 0x00000000ff117424 */ /* 0x000fc800078e00ff */
[----:B------:R-:W-:Y:S05]  /*1630*/  RET.REL.NODEC R16 `(_Z21bilateral_filter_cudaPhS_iiiff) ;  /* 0xffffffe810707950 */ /* 0x000fea0003c3ffff */
        .weak           $__internal_1_$__cuda_sm3x_div_rn_noftz_f32_slowpath
        .type           $__internal_1_$__cuda_sm3x_div_rn_noftz_f32_slowpath,@function
        .size           $__internal_1_$__cuda_sm3x_div_rn_noftz_f32_slowpath,(.L_x_47 - $__internal_1_$__cuda_sm3x_div_rn_noftz_f32_slowpath)
$__internal_1_$__cuda_sm3x_div_rn_noftz_f32_slowpath:
[----:B------:R-:W-:Y:S01]  /*1640*/  SHF.R.U32.HI R16, RZ, 0x17, R0 ;  /* 0x00000017ff107819 */ /* 0x000fe20000011600 */
[----:B------:R-:W-:Y:S01]  /*1650*/  BSSY.RECONVERGENT B2, `(.L_x_34) ;  /* 0x0000063000027945 */ /* 0x000fe20003800200 */
[----:B------:R-:W-:Y:S02]  /*1660*/  SHF.R.U32.HI R21, RZ, 0x17, R3 ;  /* 0x00000017ff157819 */ /* 0x000fe40000011603 */
[----:B------:R-:W-:Y:S02]  /*1670*/  LOP3.LUT R16, R16, 0xff, RZ, 0xc0, !PT ;  /* 0x000000ff10107812 */ /* 0x000fe400078ec0ff */
[----:B------:R-:W-:Y:S02]  /*1680*/  LOP3.LUT R21, R21, 0xff, RZ, 0xc0, !PT ;  /* 0x000000ff15157812 */ /* 0x000fe400078ec0ff */
[----:B------:R-:W-:Y:S02]  /*1690*/  IADD3 R24, PT, PT, R16, -0x1, RZ ;  /* 0xffffffff10187810 */ /* 0x000fe40007ffe0ff */
[----:B------:R-:W-:-:S02]  /*16a0*/  IADD3 R23, PT, PT, R21, -0x1, RZ ;  /* 0xffffffff15177810 */ /* 0x000fc40007ffe0ff */
[----:B------:R-:W-:Y:S02]  /*16b0*/  ISETP.GT.U32.AND P1, PT, R24, 0xfd, PT ;  /* 0x000000fd1800780c */ /* 0x000fe40003f24070 */
[----:B------:R-:W-:Y:S02]  /*16c0*/  MOV R22, R3 ;  /* 0x0000000300167202 */ /* 0x000fe40000000f00 */
[----:B------:R-:W-:-:S13]  /*16d0*/  ISETP.GT.U32.OR P1, PT, R23, 0xfd, P1 ;  /* 0x000000fd1700780c */ /* 0x000fda0000f24470 */
[----:B------:R-:W-:Y:S01]  /*16e0*/  @!P1 IMAD.MOV.U32 R17, RZ, RZ, RZ ;  /* 0x000000ffff119224 */ /* 0x000fe200078e00ff */
[----:B------:R-:W-:Y:S06]  /*16f0*/  @!P1 BRA `(.L_x_35) ;  /* 0x00000000005c9947 */ /* 0x000fec0003800000 */
[----:B------:R-:W-:Y:S02]  /*1700*/  FSETP.GTU.FTZ.AND P1, PT, |R3|, +INF , PT ;  /* 0x7f8000000300780b */ /* 0x000fe40003f3c200 */
[----:B------:R-:W-:-:S04]  /*1710*/  FSETP.GTU.FTZ.AND P2, PT, |R0|, +INF , PT ;  /* 0x7f8000000000780b */ /* 0x000fc80003f5c200 */
[----:B------:R-:W-:-:S13]  /*1720*/  PLOP3.LUT P1, PT, P1, P2, PT, 0xf8, 0x8f ;  /* 0x00000000008f781c */ /* 0x000fda0000f25f70 */
[----:B------:R-:W-:Y:S05]  /*1730*/  @P1 BRA `(.L_x_36) ;  /* 0x00000004004c1947 */ /* 0x000fea0003800000 */
[----:B------:R-:W-:-:S13]  /*1740*/  LOP3.LUT P1, RZ, R0, 0x7fffffff, R22, 0xc8, !PT ;  /* 0x7fffffff00ff7812 */ /* 0x000fda000782c816 */
[----:B------:R-:W-:Y:S05]  /*1750*/  @!P1 BRA `(.L_x_37) ;  /* 0x00000004003c9947 */ /* 0x000fea0003800000 */
[C---:B------:R-:W-:Y:S02]  /*1760*/  FSETP.NEU.FTZ.AND P3, PT, |R3|.reuse, +INF , PT ;  /* 0x7f8000000300780b */ /* 0x040fe40003f7d200 */
[----:B------:R-:W-:Y:S02]  /*1770*/  FSETP.NEU.FTZ.AND P2, PT, |R0|, +INF , PT ;  /* 0x7f8000000000780b */ /* 0x000fe40003f5d200 */
[----:B------:R-:W-:-:S11]  /*1780*/  FSETP.NEU.FTZ.AND P1, PT, |R3|, +INF , PT ;  /* 0x7f8000000300780b */ /* 0x000fd60003f3d200 */
[----:B------:R-:W-:Y:S05]  /*1790*/  @!P2 BRA !P3, `(.L_x_37) ;  /* 0x00000004002ca947 */ /* 0x000fea0005800000 */
[----:B------:R-:W-:-:S04]  /*17a0*/  LOP3.LUT P3, RZ, R22, 0x7fffffff, RZ, 0xc0, !PT ;  /* 0x7fffffff16ff7812 */ /* 0x000fc8000786c0ff */
[----:B------:R-:W-:-:S13]  /*17b0*/  PLOP3.LUT P2, PT, P2, P3, PT, 0x2f, 0xf2 ;  /* 0x0000000000f2781c */ /* 0x000fda0001746577 */
[----:B------:R-:W-:Y:S05]  /*17c0*/  @P2 BRA `(.L_x_38) ;  /* 0x0000000400182947 */ /* 0x000fea0003800000 */
[----:B------:R-:W-:-:S04]  /*17d0*/  LOP3.LUT P2, RZ, R0, 0x7fffffff, RZ, 0xc0, !PT ;  /* 0x7fffffff00ff7812 */ /* 0x000fc8000784c0ff */
[----:B------:R-:W-:-:S13]  /*17e0*/  PLOP3.LUT P1, PT, P1, P2, PT, 0x2f, 0xf2 ;  /* 0x0000000000f2781c */ /* 0x000fda0000f24577 */
[----:B------:R-:W-:Y:S05]  /*17f0*/  @P1 BRA `(.L_x_39) ;  /* 0x0000000400001947 */ /* 0x000fea0003800000 */
[----:B------:R-:W-:Y:S02]  /*1800*/  ISETP.GE.AND P1, PT, R23, RZ, PT ;  /* 0x000000ff1700720c */ /* 0x000fe40003f26270 */
[----:B------:R-:W-:-:S11]  /*1810*/  ISETP.GE.AND P2, PT, R24, RZ, PT ;  /* 0x000000ff1800720c */ /* 0x000fd60003f46270 */
[----:B------:R-:W-:Y:S01]  /*1820*/  @P1 MOV R17, RZ ;  /* 0x000000ff00111202 */ /* 0x000fe20000000f00 */
[----:B------:R-:W-:Y:S01]  /*1830*/  @!P1 FFMA R22, R3, 1.84467440737095516160e+19, RZ ;  /* 0x5f80000003169823 */ /* 0x000fe200000000ff */
[----:B------:R-:W-:Y:S01]  /*1840*/  @!P1 MOV R17, 0xffffffc0 ;  /* 0xffffffc000119802 */ /* 0x000fe20000000f00 */
[----:B------:R-:W-:-:S03]  /*1850*/  @!P2 FFMA R0, R0, 1.84467440737095516160e+19, RZ ;  /* 0x5f8000000000a823 */ /* 0x000fc600000000ff */
[----:B------:R-:W-:-:S07]  /*1860*/  @!P2 IADD3 R17, PT, PT, R17, 0x40, RZ ;  /* 0x000000401111a810 */ /* 0x000fce0007ffe0ff */
.L_x_35:
[----:B------:R-:W-:Y:S01]  /*1870*/  LEA R3, R16, 0xc0800000, 0x17 ;  /* 0xc080000010037811 */ /* 0x000fe200078eb8ff */
[----:B------:R-:W-:Y:S01]  /*1880*/  BSSY.RECONVERGENT B3, `(.L_x_40) ;  /* 0x0000036000037945 */ /* 0x000fe20003800200 */
[----:B------:R-:W-:-:S03]  /*1890*/  IADD3 R21, PT, PT, R21, -0x7f, RZ ;  /* 0xffffff8115157810 */ /* 0x000fc60007ffe0ff */
[----:B------:R-:W-:Y:S02]  /*18a0*/  IMAD.IADD R25, R0, 0x1, -R3 ;  /* 0x0000000100197824 */ /* 0x000fe400078e0a03 */
[----:B------:R-:W-:Y:S02]  /*18b0*/  IMAD R0, R21, -0x800000, R22 ;  /* 0xff80000015007824 */ /* 0x000fe400078e0216 */
[----:B------:R-:W0:Y:S01]  /*18c0*/  MUFU.RCP R24, R25 ;  /* 0x0000001900187308 */ /* 0x000e220000001000 */
[----:B------:R-:W-:-:S04]  /*18d0*/  FADD.FTZ R3, -R25, -RZ ;  /* 0x800000ff19037221 */ /* 0x000fc80000010100 */
[----:B0-----:R-:W-:-:S04]  /*18e0*/  FFMA R23, R24, R3, 1 ;  /* 0x3f80000018177423 */ /* 0x001fc80000000003 */
[----:B------:R-:W-:-:S04]  /*18f0*/  FFMA R22, R24, R23, R24 ;  /* 0x0000001718167223 */ /* 0x000fc80000000018 */
[----:B------:R-:W-:-:S04]  /*1900*/  FFMA R23, R0, R22, RZ ;  /* 0x0000001600177223 */ /* 0x000fc800000000ff */
[----:B------:R-:W-:-:S04]  /*1910*/  FFMA R24, R3, R23, R0 ;  /* 0x0000001703187223 */ /* 0x000fc80000000000 */
[----:B------:R-:W-:Y:S01]  /*1920*/  FFMA R23, R22, R24, R23 ;  /* 0x0000001816177223 */ /* 0x000fe20000000017 */
[----:B------:R-:W-:-:S03]  /*1930*/  IADD3 R24, PT, PT, R21, 0x7f, -R16 ;  /* 0x0000007f15187810 */ /* 0x000fc60007ffe810 */
[----:B------:R-:W-:Y:S01]  /*1940*/  FFMA R0, R3, R23, R0 ;  /* 0x0000001703007223 */ /* 0x000fe20000000000 */
[----:B------:R-:W-:-:S03]  /*1950*/  IADD3 R24, PT, PT, R24, R17, RZ ;  /* 0x0000001118187210 */ /* 0x000fc60007ffe0ff */
[----:B------:R-:W-:-:S05]  /*1960*/  FFMA R3, R22, R0, R23 ;  /* 0x0000000016037223 */ /* 0x000fca0000000017 */
[----:B------:R-:W-:-:S04]  /*1970*/  SHF.R.U32.HI R16, RZ, 0x17, R3 ;  /* 0x00000017ff107819 */ /* 0x000fc80000011603 */
[----:B------:R-:W-:-:S04]  /*1980*/  LOP3.LUT R16, R16, 0xff, RZ, 0xc0, !PT ;  /* 0x000000ff10107812 */ /* 0x000fc800078ec0ff */
[----:B------:R-:W-:-:S05]  /*1990*/  IADD3 R16, PT, PT, R16, R24, RZ ;  /* 0x0000001810107210 */ /* 0x000fca0007ffe0ff */
[----:B------:R-:W-:-:S05]  /*19a0*/  VIADD R17, R16, 0xffffffff ;  /* 0xffffffff10117836 */ /* 0x000fca0000000000 */
[----:B------:R-:W-:-:S13]  /*19b0*/  ISETP.GE.U32.AND P1, PT, R17, 0xfe, PT ;  /* 0x000000fe1100780c */ /* 0x000fda0003f26070 */
[----:B------:R-:W-:Y:S05]  /*19c0*/  @!P1 BRA `(.L_x_41) ;  /* 0x0000000000809947 */ /* 0x000fea0003800000 */
[----:B------:R-:W-:-:S13]  /*19d0*/  ISETP.GT.AND P1, PT, R16, 0xfe, PT ;  /* 0x000000fe1000780c */ /* 0x000fda0003f24270 */
[----:B------:R-:W-:Y:S05]  /*19e0*/  @P1 BRA `(.L_x_42) ;  /* 0x00000000006c1947 */ /* 0x000fea0003800000 */
[----:B------:R-:W-:-:S13]  /*19f0*/  ISETP.GE.AND P1, PT, R16, 0x1, PT ;  /* 0x000000011000780c */ /* 0x000fda0003f26270 */
[----:B------:R-:W-:Y:S05]  /*1a00*/  @P1 BRA `(.L_x_43) ;  /* 0x0000000000741947 */ /* 0x000fea0003800000 */
[----:B------:R-:W-:Y:S02]  /*1a10*/  ISETP.GE.AND P1, PT, R16, -0x18, PT ;  /* 0xffffffe81000780c */ /* 0x000fe40003f26270 */
[----:B------:R-:W-:-:S11]  /*1a20*/  LOP3.LUT R3, R3, 0x80000000, RZ, 0xc0, !PT ;  /* 0x8000000003037812 */ /* 0x000fd600078ec0ff */
[----:B------:R-:W-:Y:S05]  /*1a30*/  @!P1 BRA `(.L_x_43) ;  /* 0x0000000000689947 */ /* 0x000fea0003800000 */
[-CC-:B------:R-:W-:Y:S01]  /*1a40*/  FFMA.RZ R17, R22, R0.reuse, R23.reuse ;  /* 0x0000000016117223 */ /* 0x180fe2000000c017 */
[C---:B------:R-:W-:Y:S02]  /*1a50*/  ISETP.NE.AND P3, PT, R16.reuse, RZ, PT ;  /* 0x000000ff1000720c */ /* 0x040fe40003f65270 */
[----:B------:R-:W-:Y:S02]  /*1a60*/  ISETP.NE.AND P2, PT, R16, RZ, PT ;  /* 0x000000ff1000720c */ /* 0x000fe40003f45270 */
[----:B------:R-:W-:Y:S01]  /*1a70*/  LOP3.LUT R21, R17, 0x7fffff, RZ, 0xc0, !PT ;  /* 0x007fffff11157812 */ /* 0x000fe200078ec0ff */
[CCC-:B------:R-:W-:Y:S01]  /*1a80*/  FFMA.RP R17, R22.reuse, R0.reuse, R23.reuse ;  /* 0x0000000016117223 */ /* 0x1c0fe20000008017 */
[----:B------:R-:W-:Y:S01]  /*1a90*/  FFMA.RM R0, R22, R0, R23 ;  /* 0x0000000016007223 */ /* 0x000fe20000004017 */
[----:B------:R-:W-:Y:S02]  /*1aa0*/  IADD3 R22, PT, PT, R16, 0x20, RZ ;  /* 0x0000002010167810 */ /* 0x000fe40007ffe0ff */
[----:B------:R-:W-:-:S02]  /*1ab0*/  LOP3.LUT R21, R21, 0x800000, RZ, 0xfc, !PT ;  /* 0x0080000015157812 */ /* 0x000fc400078efcff */
[----:B------:R-:W-:Y:S02]  /*1ac0*/  IADD3 R16, PT, PT, -R16, RZ, RZ ;  /* 0x000000ff10107210 */ /* 0x000fe40007ffe1ff */
[----:B------:R-:W-:Y:S02]  /*1ad0*/  SHF.L.U32 R22, R21, R22, RZ ;  /* 0x0000001615167219 */ /* 0x000fe400000006ff */
[----:B------:R-:W-:Y:S02]  /*1ae0*/  FSETP.NEU.FTZ.AND P1, PT, R17, R0, PT ;  /* 0x000000001100720b */ /* 0x000fe40003f3d000 */
[----:B------:R-:W-:Y:S02]  /*1af0*/  SEL R0, R16, RZ, P3 ;  /* 0x000000ff10007207 */ /* 0x000fe40001800000 */
[----:B------:R-:W-:Y:S02]  /*1b00*/  ISETP.NE.AND P2, PT, R22, RZ, P2 ;  /* 0x000000ff1600720c */ /* 0x000fe40001745270 */
[----:B------:R-:W-:-:S02]  /*1b10*/  SHF.R.U32.HI R0, RZ, R0, R21 ;  /* 0x00000000ff007219 */ /* 0x000fc40000011615 */
[----:B------:R-:W-:Y:S02]  /*1b20*/  PLOP3.LUT P1, PT, P1, P2, PT, 0xf8, 0x8f ;  /* 0x00000000008f781c */ /* 0x000fe40000f25f70 */
[----:B------:R-:W-:Y:S02]  /*1b30*/  SHF.R.U32.HI R17, RZ, 0x1, R0 ;  /* 0x00000001ff117819 */ /* 0x000fe40000011600 */
[----:B------:R-:W-:-:S04]  /*1b40*/  SEL R16, RZ, 0x1, !P1 ;  /* 0x00000001ff107807 */ /* 0x000fc80004800000 */
[----:B------:R-:W-:-:S04]  /*1b50*/  LOP3.LUT R21, R16, 0x1, R17, 0xf8, !PT ;  /* 0x0000000110157812 */ /* 0x000fc800078ef811 */
[----:B------:R-:W-:-:S04]  /*1b60*/  LOP3.LUT R0, R21, R0, RZ, 0xc0, !PT ;  /* 0x0000000015007212 */ /* 0x000fc800078ec0ff */
[----:B------:R-:W-:-:S04]  /*1b70*/  IADD3 R0, PT, PT, R17, R0, RZ ;  /* 0x0000000011007210 */ /* 0x000fc80007ffe0ff */
[----:B------:R-:W-:Y:S01]  /*1b80*/  LOP3.LUT R3, R0, R3, RZ, 0xfc, !PT ;  /* 0x0000000300037212 */ /* 0x000fe200078efcff */
[----:B------:R-:W-:Y:S06]  /*1b90*/  BRA `(.L_x_43) ;  /* 0x0000000000107947 */ /* 0x000fec0003800000 */
.L_x_42:
[----:B------:R-:W-:-:S04]  /*1ba0*/  LOP3.LUT R3, R3, 0x80000000, RZ, 0xc0, !PT ;  /* 0x8000000003037812 */ /* 0x000fc800078ec0ff */
[----:B------:R-:W-:Y:S01]  /*1bb0*/  LOP3.LUT R3, R3, 0x7f800000, RZ, 0xfc, !PT ;  /* 0x7f80000003037812 */ /* 0x000fe200078efcff */
[----:B------:R-:W-:Y:S06]  /*1bc0*/  BRA `(.L_x_43) ;  /* 0x0000000000047947 */ /* 0x000fec0003800000 */
.L_x_41:
[----:B------:R-:W-:-:S07]  /*1bd0*/  IMAD R3, R24, 0x800000, R3 ;  /* 0x0080000018037824 */ /* 0x000fce00078e0203 */
.L_x_43:
[----:B------:R-:W-:Y:S05]  /*1be0*/  BSYNC.RECONVERGENT B3 ;  /* 0x0000000000037941 */ /* 0x000fea0003800200 */
.L_x_40:
[----:B------:R-:W-:Y:S05]  /*1bf0*/  BRA `(.L_x_44) ;  /* 0x0000000000207947 */ /* 0x000fea0003800000 */
.L_x_39:
[----:B------:R-:W-:-:S04]  /*1c00*/  LOP3.LUT R0, R0, 0x80000000, R22, 0x48, !PT ;  /* 0x8000000000007812 */ /* 0x000fc800078e4816 */
[----:B------:R-:W-:Y:S01]  /*1c10*/  LOP3.LUT R3, R0, 0x7f800000, RZ, 0xfc, !PT ;  /* 0x7f80000000037812 */ /* 0x000fe200078efcff */
[----:B------:R-:W-:Y:S06]  /*1c20*/  BRA `(.L_x_44) ;  /* 0x0000000000147947 */ /* 0x000fec0003800000 */
.L_x_38:
[----:B------:R-:W-:Y:S01]  /*1c30*/  LOP3.LUT R3, R0, 0x80000000, R22, 0x48, !PT ;  /* 0x8000000000037812 */ /* 0x000fe200078e4816 */
[----:B------:R-:W-:Y:S06]  /*1c40*/  BRA `(.L_x_44) ;  /* 0x00000000000c7947 */ /* 0x000fec0003800000 */
.L_x_37:
[----:B------:R-:W0:Y:S01]  /*1c50*/  MUFU.RSQ R3, -QNAN ;  /* 0xffc0000000037908 */ /* 0x000e220000001400 */
[----:B------:R-:W-:Y:S05]  /*1c60*/  BRA `(.L_x_44) ;  /* 0x0000000000047947 */ /* 0x000fea0003800000 */
.L_x_36:
[----:B------:R-:W-:-:S07]  /*1c70*/  FADD.FTZ R3, R3, R0 ;  /* 0x0000000003037221 */ /* 0x000fce0000010000 */
.L_x_44:
[----:B------:R-:W-:Y:S05]  /*1c80*/  BSYNC.RECONVERGENT B2 ;  /* 0x0000000000027941 */ /* 0x000fea0003800200 */
.L_x_34:
[----:B------:R-:W-:Y:S01]  /*1c90*/  HFMA2 R17, -RZ, RZ, 0, 0 ;  /* 0x00000000ff117431 */ /* 0x000fe200000001ff */
[----:B------:R-:W-:Y:S02]  /*1ca0*/  MOV R16, R18 ;  /* 0x0000001200107202 */ /* 0x000fe40000000f00 */
[----:B0-----:R-:W-:Y:S02]  /*1cb0*/  MOV R0, R3 ;  /* 0x0000000300007202 */ /* 0x001fe40000000f00 */
[----:B------:R-:W-:Y:S05]  /*1cc0*/  RET.REL.NODEC R16 `(_Z21bilateral_filter_cudaPhS_iiiff) ;  /* 0xffffffe010cc7950 */ /* 0x000fea0003c3ffff */
.L_x_45:
[----:B------:R-:W-:-:S00]  /*1cd0*/  BRA `(.L_x_45) ;  /* 0xfffffffc00fc7947 */ /* 0x000fc0000383ffff */
[----:B------:R-:W-:-:S00]  /*1ce0*/  NOP ;  /* 0x0000000000007918 */ /* 0x000fc00000000000 */
        /* <DEDUP_REMOVED lines=9> */
.L_x_47:


//--------------------- .nv.shared.reserved.0     --------------------------
	.section	.nv.shared.reserved.0,"aw",@nobits
	.weak		__nv_reservedSMEM_offset_0_alias
	.size		__nv_reservedSMEM_offset_0_alias, 0, 64
	.other		__nv_reservedSMEM_offset_0_alias,@"STO_CUDA_RESERVED_SHARED STV_DEFAULT"
__nv_reservedSMEM_offset_0_alias:
	.zero		0
	.zero		64


//--------------------- .nv.constant0._Z21bilateral_filter_cudaPhS_iiiff --------------------------
	.section	.nv.constant0._Z21bilateral_filter_cudaPhS_iiiff,"a",@progbits
	.sectionflags	@""
	.align	4
.nv.constant0._Z21bilateral_filter_cudaPhS_iiiff:
	.zero		932


//--------------------- SYMBOLS --------------------------

	.type		.nv.reservedSmem.offset0,@object
	.size		.nv.reservedSmem.offset0,0x4
